	.headerflags	@"EF_CUDA_TEXMODE_UNIFIED EF_CUDA_64BIT_ADDRESS EF_CUDA_ACCELERATORS EF_CUDA_SM90 EF_CUDA_VIRTUAL_SM(EF_CUDA_SM90)"
	.elftype	@"ET_EXEC"


//--------------------- .nv.info                  --------------------------
	.section	.nv.info,"",@"SHT_CUDA_INFO"
	.align	4


	//----- nvinfo : EIATTR_REGCOUNT
	.align		4
        /*0000*/ 	.byte	0x04, 0x2f
        /*0002*/ 	.short	(.L_3 - .L_2)
	.align		4
.L_2:
        /*0004*/ 	.word	index@(triton_poi_fused_cat_12)
        /*0008*/ 	.word	0x00000080


	//----- nvinfo : EIATTR_MIN_STACK_SIZE
	.align		4
.L_3:
        /*000c*/ 	.byte	0x04, 0x12
        /*000e*/ 	.short	(.L_5 - .L_4)
	.align		4
.L_4:
        /*0010*/ 	.word	index@(triton_poi_fused_cat_12)
        /*0014*/ 	.word	0x00000000


	//----- nvinfo : EIATTR_FRAME_SIZE
	.align		4
.L_5:
        /*0018*/ 	.byte	0x04, 0x11
        /*001a*/ 	.short	(.L_7 - .L_6)
	.align		4
.L_6:
        /*001c*/ 	.word	index@(triton_poi_fused_cat_12)
        /*0020*/ 	.word	0x00000000


	//----- nvinfo : EIATTR_MIN_STACK_SIZE
	.align		4
.L_7:
        /*0024*/ 	.byte	0x04, 0x12
        /*0026*/ 	.short	(.L_9 - .L_8)
	.align		4
.L_8:
        /*0028*/ 	.word	index@(triton_poi_fused_cat_12)
        /*002c*/ 	.word	0x00000000
.L_9:


//--------------------- .nv.info.triton_poi_fused_cat_12 --------------------------
	.section	.nv.info.triton_poi_fused_cat_12,"",@"SHT_CUDA_INFO"
	.sectionflags	@""
	.align	4


	//----- nvinfo : EIATTR_CUDA_API_VERSION
	.align		4
        /*0000*/ 	.byte	0x04, 0x37
        /*0002*/ 	.short	(.L_11 - .L_10)
.L_10:
        /*0004*/ 	.word	0x0000007c


	//----- nvinfo : EIATTR_KPARAM_INFO
	.align		4
.L_11:
        /*0008*/ 	.byte	0x04, 0x17
        /*000a*/ 	.short	(.L_13 - .L_12)
.L_12:
        /*000c*/ 	.word	0x00000000
        /*0010*/ 	.short	0x0015
        /*0012*/ 	.short	0x00a8
        /*0014*/ 	.byte	0x00, 0xf0, 0x11, 0x00


	//----- nvinfo : EIATTR_KPARAM_INFO
	.align		4
.L_13:
        /*0018*/ 	.byte	0x04, 0x17
        /*001a*/ 	.short	(.L_15 - .L_14)
.L_14:
        /*001c*/ 	.word	0x00000000
        /*0020*/ 	.short	0x0014
        /*0022*/ 	.short	0x00a0
        /*0024*/ 	.byte	0x00, 0xf4, 0x21, 0x00


	//----- nvinfo : EIATTR_KPARAM_INFO
	.align		4
.L_15:
        /*0028*/ 	.byte	0x04, 0x17
        /*002a*/ 	.short	(.L_17 - .L_16)
.L_16:
        /*002c*/ 	.word	0x00000000
        /*0030*/ 	.short	0x0013
        /*0032*/ 	.short	0x0098
        /*0034*/ 	.byte	0x00, 0xf4, 0x21, 0x00


	//----- nvinfo : EIATTR_KPARAM_INFO
	.align		4
.L_17:
        /*0038*/ 	.byte	0x04, 0x17
        /*003a*/ 	.short	(.L_19 - .L_18)
.L_18:
        /*003c*/ 	.word	0x00000000
        /*0040*/ 	.short	0x0012
        /*0042*/ 	.short	0x0090
        /*0044*/ 	.byte	0x00, 0xf4, 0x21, 0x00


	//----- nvinfo : EIATTR_KPARAM_INFO
	.align		4
.L_19:
        /*0048*/ 	.byte	0x04, 0x17
        /*004a*/ 	.short	(.L_21 - .L_20)
.L_20:
        /*004c*/ 	.word	0x00000000
        /*0050*/ 	.short	0x0011
        /*0052*/ 	.short	0x0088
        /*0054*/ 	.byte	0x00, 0xf4, 0x21, 0x00


	//----- nvinfo : EIATTR_KPARAM_INFO
	.align		4
.L_21:
        /*0058*/ 	.byte	0x04, 0x17
        /*005a*/ 	.short	(.L_23 - .L_22)
.L_22:
        /*005c*/ 	.word	0x00000000
        /*0060*/ 	.short	0x0010
        /*0062*/ 	.short	0x0080
        /*0064*/ 	.byte	0x00, 0xf4, 0x21, 0x00


	//----- nvinfo : EIATTR_KPARAM_INFO
	.align		4
.L_23:
        /*0068*/ 	.byte	0x04, 0x17
        /*006a*/ 	.short	(.L_25 - .L_24)
.L_24:
        /*006c*/ 	.word	0x00000000
        /*0070*/ 	.short	0x000f
        /*0072*/ 	.short	0x0078
        /*0074*/ 	.byte	0x00, 0xf4, 0x21, 0x00


	//----- nvinfo : EIATTR_KPARAM_INFO
	.align		4
.L_25:
        /*0078*/ 	.byte	0x04, 0x17
        /*007a*/ 	.short	(.L_27 - .L_26)
.L_26:
        /*007c*/ 	.word	0x00000000
        /*0080*/ 	.short	0x000e
        /*0082*/ 	.short	0x0070
        /*0084*/ 	.byte	0x00, 0xf4, 0x21, 0x00


	//----- nvinfo : EIATTR_KPARAM_INFO
	.align		4
.L_27:
        /*0088*/ 	.byte	0x04, 0x17
        /*008a*/ 	.short	(.L_29 - .L_28)
.L_28:
        /*008c*/ 	.word	0x00000000
        /*0090*/ 	.short	0x000d
        /*0092*/ 	.short	0x0068
        /*0094*/ 	.byte	0x00, 0xf4, 0x21, 0x00


	//----- nvinfo : EIATTR_KPARAM_INFO
	.align		4
.L_29:
        /*0098*/ 	.byte	0x04, 0x17
        /*009a*/ 	.short	(.L_31 - .L_30)
.L_30:
        /*009c*/ 	.word	0x00000000
        /*00a0*/ 	.short	0x000c
        /*00a2*/ 	.short	0x0060
        /*00a4*/ 	.byte	0x00, 0xf4, 0x21, 0x00


	//----- nvinfo : EIATTR_KPARAM_INFO
	.align		4
.L_31:
        /*00a8*/ 	.byte	0x04, 0x17
        /*00aa*/ 	.short	(.L_33 - .L_32)
.L_32:
        /*00ac*/ 	.word	0x00000000
        /*00b0*/ 	.short	0x000b
        /*00b2*/ 	.short	0x0058
        /*00b4*/ 	.byte	0x00, 0xf4, 0x21, 0x00


	//----- nvinfo : EIATTR_KPARAM_INFO
	.align		4
.L_33:
        /*00b8*/ 	.byte	0x04, 0x17
        /*00ba*/ 	.short	(.L_35 - .L_34)
.L_34:
        /*00bc*/ 	.word	0x00000000
        /*00c0*/ 	.short	0x000a
        /*00c2*/ 	.short	0x0050
        /*00c4*/ 	.byte	0x00, 0xf4, 0x21, 0x00


	//----- nvinfo : EIATTR_KPARAM_INFO
	.align		4
.L_35:
        /*00c8*/ 	.byte	0x04, 0x17
        /*00ca*/ 	.short	(.L_37 - .L_36)
.L_36:
        /*00cc*/ 	.word	0x00000000
        /*00d0*/ 	.short	0x0009
        /*00d2*/ 	.short	0x0048
        /*00d4*/ 	.byte	0x00, 0xf4, 0x21, 0x00


	//----- nvinfo : EIATTR_KPARAM_INFO
	.align		4
.L_37:
        /*00d8*/ 	.byte	0x04, 0x17
        /*00da*/ 	.short	(.L_39 - .L_38)
.L_38:
        /*00dc*/ 	.word	0x00000000
        /*00e0*/ 	.short	0x0008
        /*00e2*/ 	.short	0x0040
        /*00e4*/ 	.byte	0x00, 0xf4, 0x21, 0x00


	//----- nvinfo : EIATTR_KPARAM_INFO
	.align		4
.L_39:
        /*00e8*/ 	.byte	0x04, 0x17
        /*00ea*/ 	.short	(.L_41 - .L_40)
.L_40:
        /*00ec*/ 	.word	0x00000000
        /*00f0*/ 	.short	0x0007
        /*00f2*/ 	.short	0x0038
        /*00f4*/ 	.byte	0x00, 0xf4, 0x21, 0x00


	//----- nvinfo : EIATTR_KPARAM_INFO
	.align		4
.L_41:
        /*00f8*/ 	.byte	0x04, 0x17
        /*00fa*/ 	.short	(.L_43 - .L_42)
.L_42:
        /*00fc*/ 	.word	0x00000000
        /*0100*/ 	.short	0x0006
        /*0102*/ 	.short	0x0030
        /*0104*/ 	.byte	0x00, 0xf4, 0x21, 0x00


	//----- nvinfo : EIATTR_KPARAM_INFO
	.align		4
.L_43:
        /*0108*/ 	.byte	0x04, 0x17
        /*010a*/ 	.short	(.L_45 - .L_44)
.L_44:
        /*010c*/ 	.word	0x00000000
        /*0110*/ 	.short	0x0005
        /*0112*/ 	.short	0x0028
        /*0114*/ 	.byte	0x00, 0xf4, 0x21, 0x00


	//----- nvinfo : EIATTR_KPARAM_INFO
	.align		4
.L_45:
        /*0118*/ 	.byte	0x04, 0x17
        /*011a*/ 	.short	(.L_47 - .L_46)
.L_46:
        /*011c*/ 	.word	0x00000000
        /*0120*/ 	.short	0x0004
        /*0122*/ 	.short	0x0020
        /*0124*/ 	.byte	0x00, 0xf4, 0x21, 0x00


	//----- nvinfo : EIATTR_KPARAM_INFO
	.align		4
.L_47:
        /*0128*/ 	.byte	0x04, 0x17
        /*012a*/ 	.short	(.L_49 - .L_48)
.L_48:
        /*012c*/ 	.word	0x00000000
        /*0130*/ 	.short	0x0003
        /*0132*/ 	.short	0x0018
        /*0134*/ 	.byte	0x00, 0xf4, 0x21, 0x00


	//----- nvinfo : EIATTR_KPARAM_INFO
	.align		4
.L_49:
        /*0138*/ 	.byte	0x04, 0x17
        /*013a*/ 	.short	(.L_51 - .L_50)
.L_50:
        /*013c*/ 	.word	0x00000000
        /*0140*/ 	.short	0x0002
        /*0142*/ 	.short	0x0010
        /*0144*/ 	.byte	0x00, 0xf4, 0x21, 0x00


	//----- nvinfo : EIATTR_KPARAM_INFO
	.align		4
.L_51:
        /*0148*/ 	.byte	0x04, 0x17
        /*014a*/ 	.short	(.L_53 - .L_52)
.L_52:
        /*014c*/ 	.word	0x00000000
        /*0150*/ 	.short	0x0001
        /*0152*/ 	.short	0x0008
        /*0154*/ 	.byte	0x00, 0xf4, 0x21, 0x00


	//----- nvinfo : EIATTR_KPARAM_INFO
	.align		4
.L_53:
        /*0158*/ 	.byte	0x04, 0x17
        /*015a*/ 	.short	(.L_55 - .L_54)
.L_54:
        /*015c*/ 	.word	0x00000000
        /*0160*/ 	.short	0x0000
        /*0162*/ 	.short	0x0000
        /*0164*/ 	.byte	0x00, 0xf4, 0x21, 0x00


	//----- nvinfo : EIATTR_SPARSE_MMA_MASK
	.align		4
.L_55:
        /*0168*/ 	.byte	0x03, 0x50
        /*016a*/ 	.short	0x0000


	//----- nvinfo : EIATTR_MAXREG_COUNT
	.align		4
        /*016c*/ 	.byte	0x03, 0x1b
        /*016e*/ 	.short	0x00ff


	//----- nvinfo : EIATTR_EXIT_INSTR_OFFSETS
	.align		4
        /*0170*/ 	.byte	0x04, 0x1c
        /*0172*/ 	.short	(.L_57 - .L_56)


	//   ....[0]....
.L_56:
        /*0174*/ 	.word	0x00005cd0


	//   ....[1]....
        /*0178*/ 	.word	0x00005cf0


	//----- nvinfo : EIATTR_REQNTID
	.align		4
.L_57:
        /*017c*/ 	.byte	0x04, 0x10
        /*017e*/ 	.short	(.L_59 - .L_58)
.L_58:
        /*0180*/ 	.word	0x00000080
        /*0184*/ 	.word	0x00000001
        /*0188*/ 	.word	0x00000001


	//----- nvinfo : EIATTR_CBANK_PARAM_SIZE
	.align		4
.L_59:
        /*018c*/ 	.byte	0x03, 0x19
        /*018e*/ 	.short	0x00ac


	//----- nvinfo : EIATTR_PARAM_CBANK
	.align		4
        /*0190*/ 	.byte	0x04, 0x0a
        /*0192*/ 	.short	(.L_61 - .L_60)
	.align		4
.L_60:
        /*0194*/ 	.word	index@(.nv.constant0.triton_poi_fused_cat_12)
        /*0198*/ 	.short	0x0210
        /*019a*/ 	.short	0x00ac


	//----- nvinfo : EIATTR_SW_WAR
	.align		4
.L_61:
        /*019c*/ 	.byte	0x04, 0x36
        /*019e*/ 	.short	(.L_63 - .L_62)
.L_62:
        /*01a0*/ 	.word	0x00000008
.L_63:


//--------------------- .nv.callgraph             --------------------------
	.section	.nv.callgraph,"",@"SHT_CUDA_CALLGRAPH"
	.align	4
	.sectionentsize	8
	.align		4
        /*0000*/ 	.word	0x00000000
	.align		4
        /*0004*/ 	.word	0xffffffff
	.align		4
        /*0008*/ 	.word	0x00000000
	.align		4
        /*000c*/ 	.word	0xfffffffe
	.align		4
        /*0010*/ 	.word	0x00000000
	.align		4
        /*0014*/ 	.word	0xfffffffd
	.align		4
        /*0018*/ 	.word	0x00000000
	.align		4
        /*001c*/ 	.word	0xfffffffc


//--------------------- .nv.constant4             --------------------------
	.section	.nv.constant4,"a",@progbits
	.align	8
	.align		8
.nv.constant4:
        /*0000*/ 	.dword	_$_str
	.align		8
        /*0008*/ 	.dword	_$_str_$_2


//--------------------- .text.triton_poi_fused_cat_12 --------------------------
	.section	.text.triton_poi_fused_cat_12,"ax",@progbits
	.align	128
        .global         triton_poi_fused_cat_12
        .type           triton_poi_fused_cat_12,@function
        .size           triton_poi_fused_cat_12,(.L_x_1 - triton_poi_fused_cat_12)
        .other          triton_poi_fused_cat_12,@"STO_CUDA_ENTRY STV_DEFAULT"
triton_poi_fused_cat_12:
.text.triton_poi_fused_cat_12:
[----:B------:R-:W0:Y:S01]  /*0000*/  LDC R1, c[0x0][0x28] ;  /* 0x00000a00ff017b82 */ /* 0x000e220000000800 */
[----:B------:R-:W1:Y:S01]  /*0010*/  S2R R0, SR_TID.X ;  /* 0x0000000000007919 */ /* 0x000e620000002100 */
[----:B------:R-:W-:-:S06]  /*0020*/  HFMA2.MMA R10, -RZ, RZ, 0, 0 ;  /* 0x00000000ff0a7435 */ /* 0x000fcc00000001ff */
[----:B------:R-:W2:Y:S01]  /*0030*/  LDC.64 R86, c[0x0][0x270] ;  /* 0x00009c00ff567b82 */ /* 0x000ea20000000a00 */
[----:B------:R-:W-:Y:S01]  /*0040*/  ULDC.64 UR4, c[0x0][0x208] ;  /* 0x0000820000047ab9 */ /* 0x000fe20000000a00 */
[----:B------:R-:W3:Y:S06]  /*0050*/  S2R R29, SR_CTAID.X ;  /* 0x00000000001d7919 */ /* 0x000eec0000002500 */
[----:B------:R-:W4:Y:S08]  /*0060*/  LDC.64 R102, c[0x0][0x298] ;  /* 0x0000a600ff667b82 */ /* 0x000f300000000a00 */
[----:B------:R-:W5:Y:S01]  /*0070*/  LDC.64 R100, c[0x0][0x288] ;  /* 0x0000a200ff647b82 */ /* 0x000f620000000a00 */
[----:B------:R-:W-:-:S07]  /*0080*/  IMAD.MOV.U32 R99, RZ, RZ, 0x3e800000 ;  /* 0x3e800000ff637424 */ /* 0x000fce00078e00ff */
[----:B------:R-:W2:Y:S01]  /*0090*/  LDC.64 R104, c[0x0][0x290] ;  /* 0x0000a400ff687b82 */ /* 0x000ea20000000a00 */
[----:B-1----:R-:W-:-:S07]  /*00a0*/  IMAD.SHL.U32 R0, R0, 0x4, RZ ;  /* 0x0000000400007824 */ /* 0x002fce00078e00ff */
[----:B------:R-:W1:Y:S01]  /*00b0*/  LDC.64 R12, c[0x0][0x248] ;  /* 0x00009200ff0c7b82 */ /* 0x000e620000000a00 */
[----:B------:R-:W-:-:S05]  /*00c0*/  LOP3.LUT R0, R0, 0x1fc, RZ, 0xc0, !PT ;  /* 0x000001fc00007812 */ /* 0x000fca00078ec0ff */
[----:B---3--:R-:W-:Y:S02]  /*00d0*/  IMAD R29, R29, 0x400, R0 ;  /* 0x000004001d1d7824 */ /* 0x008fe400078e0200 */
[----:B------:R-:W3:Y:S02]  /*00e0*/  LDC.64 R76, c[0x0][0x260] ;  /* 0x00009800ff4c7b82 */ /* 0x000ee40000000a00 */
[C---:B------:R-:W-:Y:S02]  /*00f0*/  VIADD R11, R29.reuse, 0x203 ;  /* 0x000002031d0b7836 */ /* 0x040fe40000000000 */
[----:B------:R-:W-:Y:S02]  /*0100*/  VIADD R53, R29, 0x200 ;  /* 0x000002001d357836 */ /* 0x000fe40000000000 */
[----:B------:R-:W-:Y:S02]  /*0110*/  IMAD.HI R0, R11, -0x7319a973, R10 ;  /* 0x8ce6568d0b007827 */ /* 0x000fe400078e020a */
[----:B------:R-:W1:Y:S03]  /*0120*/  LDC.64 R78, c[0x0][0x268] ;  /* 0x00009a00ff4e7b82 */ /* 0x000e660000000a00 */
[----:B------:R-:W-:-:S04]  /*0130*/  SHF.R.U32.HI R3, RZ, 0x1f, R0 ;  /* 0x0000001fff037819 */ /* 0x000fc80000011600 */
[----:B------:R-:W-:Y:S01]  /*0140*/  LEA.HI.SX32 R5, R0, R3, 0x15 ;  /* 0x0000000300057211 */ /* 0x000fe200078faaff */
[----:B------:R-:W1:Y:S04]  /*0150*/  LDC.64 R112, c[0x0][0x2a0] ;  /* 0x0000a800ff707b82 */ /* 0x000e680000000a00 */
[----:B------:R-:W-:Y:S01]  /*0160*/  IMAD.HI R0, R5, 0x2aaaaaab, RZ ;  /* 0x2aaaaaab05007827 */ /* 0x000fe200078e02ff */
[----:B------:R-:W-:-:S03]  /*0170*/  CS2R R30, SRZ ;  /* 0x00000000001e7805 */ /* 0x000fc6000001ff00 */
[----:B------:R-:W1:Y:S01]  /*0180*/  LDC.64 R114, c[0x0][0x2a8] ;  /* 0x0000aa00ff727b82 */ /* 0x000e620000000a00 */
[----:B------:R-:W-:-:S04]  /*0190*/  SHF.R.U32.HI R3, RZ, 0x1f, R0 ;  /* 0x0000001fff037819 */ /* 0x000fc80000011600 */
[----:B------:R-:W-:Y:S01]  /*01a0*/  LEA.HI R4, R0, R3, RZ, 0x1a ;  /* 0x0000000300047211 */ /* 0x000fe200078fd0ff */
[----:B------:R-:W-:Y:S02]  /*01b0*/  IMAD.MOV.U32 R0, RZ, RZ, RZ ;  /* 0x000000ffff007224 */ /* 0x000fe400078e00ff */
[----:B------:R-:W1:Y:S02]  /*01c0*/  LDC.64 R124, c[0x0][0x278] ;  /* 0x00009e00ff7c7b82 */ /* 0x000e640000000a00 */
[----:B------:R-:W-:-:S04]  /*01d0*/  IMAD R4, R4, -0x180, R5 ;  /* 0xfffffe8004047824 */ /* 0x000fc800078e0205 */
[C---:B------:R-:W-:Y:S01]  /*01e0*/  VIADD R8, R4.reuse, 0xffffff40 ;  /* 0xffffff4004087836 */ /* 0x040fe20000000000 */
[C---:B------:R-:W-:Y:S01]  /*01f0*/  ISETP.GT.AND P5, PT, R4.reuse, 0x11f, PT ;  /* 0x0000011f0400780c */ /* 0x040fe20003fa4270 */
[----:B--2---:R-:W-:Y:S01]  /*0200*/  IMAD.WIDE R2, R4, 0x4, R86 ;  /* 0x0000000404027825 */ /* 0x004fe200078e0256 */
[----:B------:R-:W2:Y:S02]  /*0210*/  LDC.64 R116, c[0x0][0x280] ;  /* 0x0000a000ff747b82 */ /* 0x000ea40000000a00 */
[----:B------:R-:W-:Y:S02]  /*0220*/  ISETP.GE.U32.AND P0, PT, R8, 0x60, PT ;  /* 0x000000600800780c */ /* 0x000fe40003f06070 */
[C---:B------:R-:W-:Y:S02]  /*0230*/  ISETP.LT.AND P4, PT, R53.reuse, 0x573600, P5 ;  /* 0x005736003500780c */ /* 0x040fe40002f81270 */
[----:B------:R-:W-:Y:S01]  /*0240*/  ISETP.LT.AND P2, PT, R53, 0x573600, !P0 ;  /* 0x005736003500780c */ /* 0x000fe20004741270 */
[----:B----4-:R-:W-:Y:S01]  /*0250*/  IMAD.WIDE R6, R4, 0x4, R102 ;  /* 0x0000000404067825 */ /* 0x010fe200078e0266 */
[----:B------:R-:W-:-:S03]  /*0260*/  CS2R R20, SRZ ;  /* 0x0000000000147805 */ /* 0x000fc6000001ff00 */
[----:B------:R-:W-:Y:S01]  /*0270*/  IMAD.MOV.U32 R22, RZ, RZ, RZ ;  /* 0x000000ffff167224 */ /* 0x000fe200078e00ff */
[----:B------:R-:W-:Y:S02]  /*0280*/  CS2R R34, SRZ ;  /* 0x0000000000227805 */ /* 0x000fe4000001ff00 */
[----:B------:R-:W-:Y:S01]  /*0290*/  MOV R25, RZ ;  /* 0x000000ff00197202 */ /* 0x000fe20000000f00 */
[----:B------:R-:W-:Y:S01]  /*02a0*/  IMAD.MOV.U32 R26, RZ, RZ, RZ ;  /* 0x000000ffff1a7224 */ /* 0x000fe200078e00ff */
[----:B------:R-:W4:Y:S01]  /*02b0*/  LDC.64 R42, c[0x0][0x238] ;  /* 0x00008e00ff2a7b82 */ /* 0x000f220000000a00 */
[----:B------:R-:W4:Y:S04]  /*02c0*/  @P4 LDG.E.EL R10, desc[UR4][R6.64+-0x480] ;  /* 0xfffb8004060a4981 */ /* 0x000f28000c2e1900 */
[----:B------:R3:W4:Y:S01]  /*02d0*/  @P2 LDG.E.EL R0, desc[UR4][R2.64+-0x300] ;  /* 0xfffd000402002981 */ /* 0x000722000c2e1900 */
[----:B------:R-:W-:-:S02]  /*02e0*/  IMAD.HI R84, R53, 0x2ef7722f, RZ ;  /* 0x2ef7722f35547827 */ /* 0x000fc400078e02ff */
[----:B------:R-:W2:Y:S03]  /*02f0*/  LDC.64 R40, c[0x0][0x240] ;  /* 0x00009000ff287b82 */ /* 0x000ea60000000a00 */
[----:B------:R-:W-:Y:S01]  /*0300*/  SHF.R.U32.HI R9, RZ, 0x1f, R84 ;  /* 0x0000001fff097819 */ /* 0x000fe20000011654 */
[----:B------:R-:W-:-:S03]  /*0310*/  IMAD R5, R5, -0xe89, R11 ;  /* 0xfffff17705057824 */ /* 0x000fc600078e020b */
[----:B------:R-:W-:Y:S01]  /*0320*/  LEA.HI.SX32 R84, R84, R9, 0xe ;  /* 0x0000000954547211 */ /* 0x000fe200078f72ff */
[----:B------:R-:W2:Y:S01]  /*0330*/  LDC.64 R38, c[0x0][0x250] ;  /* 0x00009400ff267b82 */ /* 0x000ea20000000a00 */
[----:B0--3--:R-:W-:-:S03]  /*0340*/  IADD3 R2, R4, -0x120, RZ ;  /* 0xfffffee004027810 */ /* 0x009fc60007ffe0ff */
[----:B------:R-:W-:-:S04]  /*0350*/  IMAD R5, R84, 0x57360, R5 ;  /* 0x0005736054057824 */ /* 0x000fc800078e0205 */
[----:B------:R-:W-:Y:S01]  /*0360*/  IMAD R3, R2, 0xe89, R5 ;  /* 0x00000e8902037824 */ /* 0x000fe200078e0205 */
[----:B------:R-:W0:Y:S03]  /*0370*/  LDC.64 R36, c[0x0][0x258] ;  /* 0x00009600ff247b82 */ /* 0x000e260000000a00 */
[----:B-----5:R-:W-:-:S04]  /*0380*/  IMAD.WIDE R2, R3, 0x4, R100 ;  /* 0x0000000403027825 */ /* 0x020fc800078e0264 */
[C---:B------:R-:W-:Y:S01]  /*0390*/  IMAD.WIDE R6, R4.reuse, 0x4, R104 ;  /* 0x0000000404067825 */ /* 0x040fe200078e0268 */
[----:B------:R1:W3:Y:S01]  /*03a0*/  @P4 LDG.E R30, desc[UR4][R2.64] ;  /* 0x00000004021e4981 */ /* 0x0002e2000c1e1900 */
[----:B------:R-:W-:Y:S02]  /*03b0*/  MOV R28, RZ ;  /* 0x000000ff001c7202 */ /* 0x000fe40000000f00 */
[----:B------:R-:W-:Y:S01]  /*03c0*/  IMAD.MOV.U32 R58, RZ, RZ, RZ ;  /* 0x000000ffff3a7224 */ /* 0x000fe200078e00ff */
[----:B------:R5:W3:Y:S01]  /*03d0*/  @P4 LDG.E.EL R31, desc[UR4][R6.64+-0x480] ;  /* 0xfffb8004061f4981 */ /* 0x000ae2000c2e1900 */
[----:B------:R-:W-:Y:S01]  /*03e0*/  IMAD.MOV.U32 R56, RZ, RZ, RZ ;  /* 0x000000ffff387224 */ /* 0x000fe200078e00ff */
[----:B------:R-:W-:Y:S01]  /*03f0*/  HFMA2.MMA R54, -RZ, RZ, 0, 0 ;  /* 0x00000000ff367435 */ /* 0x000fe200000001ff */
[----:B------:R-:W3:Y:S01]  /*0400*/  LDC.64 R64, c[0x0][0x218] ;  /* 0x00008600ff407b82 */ /* 0x000ee20000000a00 */
[----:B-1----:R-:W-:-:S04]  /*0410*/  IMAD.WIDE R2, R4, 0x4, R12 ;  /* 0x0000000404027825 */ /* 0x002fc800078e020c */
[----:B-----5:R-:W-:Y:S01]  /*0420*/  IMAD R6, R8, 0xe89, R5 ;  /* 0x00000e8908067824 */ /* 0x020fe200078e0205 */
[----:B------:R-:W-:Y:S01]  /*0430*/  CS2R R90, SRZ ;  /* 0x00000000005a7805 */ /* 0x000fe2000001ff00 */
[----:B------:R-:W-:Y:S01]  /*0440*/  IMAD.WIDE R8, R4, 0x4, R78 ;  /* 0x0000000404087825 */ /* 0x000fe200078e024e */
[----:B------:R-:W1:Y:S03]  /*0450*/  LDC.64 R50, c[0x0][0x220] ;  /* 0x00008800ff327b82 */ /* 0x000e660000000a00 */
[----:B------:R-:W-:Y:S01]  /*0460*/  IMAD.WIDE R6, R6, 0x4, R76 ;  /* 0x0000000406067825 */ /* 0x000fe200078e024c */
[----:B------:R-:W5:Y:S04]  /*0470*/  @P2 LDG.E.EL R22, desc[UR4][R8.64+-0x300] ;  /* 0xfffd000408162981 */ /* 0x000f68000c2e1900 */
[----:B------:R0:W3:Y:S01]  /*0480*/  @P2 LDG.E R21, desc[UR4][R6.64] ;  /* 0x0000000406152981 */ /* 0x0000e2000c1e1900 */
[C---:B------:R-:W-:Y:S01]  /*0490*/  IMAD.WIDE R12, R4.reuse, 0x4, R112 ;  /* 0x00000004040c7825 */ /* 0x040fe200078e0270 */
[----:B------:R-:W1:Y:S03]  /*04a0*/  LDC.64 R66, c[0x0][0x228] ;  /* 0x00008a00ff427b82 */ /* 0x000e660000000a00 */
[C---:B------:R-:W-:Y:S01]  /*04b0*/  IMAD.WIDE R18, R4.reuse, 0x4, R114 ;  /* 0x0000000404127825 */ /* 0x040fe200078e0272 */
[----:B------:R0:W3:Y:S03]  /*04c0*/  @P4 LDG.E.EL R34, desc[UR4][R12.64+-0x480] ;  /* 0xfffb80040c224981 */ /* 0x0000e6000c2e1900 */
[C---:B------:R-:W-:Y:S01]  /*04d0*/  IMAD.WIDE R14, R4.reuse, 0x4, R124 ;  /* 0x00000004040e7825 */ /* 0x040fe200078e027c */
[----:B------:R-:W3:Y:S01]  /*04e0*/  @P4 LDG.E.EL R35, desc[UR4][R18.64+-0x480] ;  /* 0xfffb800412234981 */ /* 0x000ee2000c2e1900 */
[----:B------:R-:W1:Y:S02]  /*04f0*/  LDC.64 R68, c[0x0][0x230] ;  /* 0x00008c00ff447b82 */ /* 0x000e640000000a00 */
[----:B--2---:R-:W-:Y:S01]  /*0500*/  IMAD.WIDE R16, R4, 0x4, R116 ;  /* 0x0000000404107825 */ /* 0x004fe200078e0274 */
[----:B------:R2:W3:Y:S04]  /*0510*/  @P2 LDG.E.EL R25, desc[UR4][R14.64+-0x300] ;  /* 0xfffd00040e192981 */ /* 0x0004e8000c2e1900 */
[----:B------:R2:W3:Y:S01]  /*0520*/  @P2 LDG.E.EL R26, desc[UR4][R16.64+-0x300] ;  /* 0xfffd0004101a2981 */ /* 0x0004e2000c2e1900 */
[----:B0-----:R-:W-:-:S02]  /*0530*/  IMAD.MOV.U32 R6, RZ, RZ, RZ ;  /* 0x000000ffff067224 */ /* 0x001fc400078e00ff */
[C---:B------:R-:W-:Y:S02]  /*0540*/  IMAD.WIDE R12, R4.reuse, 0x4, R40 ;  /* 0x00000004040c7825 */ /* 0x040fe400078e0228 */
[----:B------:R-:W0:Y:S02]  /*0550*/  LDC.64 R40, c[0x0][0x210] ;  /* 0x00008400ff287b82 */ /* 0x000e240000000a00 */
[----:B--2---:R-:W-:-:S04]  /*0560*/  IMAD.WIDE R14, R4, 0x4, R38 ;  /* 0x00000004040e7825 */ /* 0x004fc800078e0226 */
[----:B------:R-:W-:Y:S01]  /*0570*/  IMAD.WIDE R16, R4, 0x4, R36 ;  /* 0x0000000404107825 */ /* 0x000fe200078e0224 */
[----:B----4-:R-:W-:Y:S02]  /*0580*/  SEL R0, R0, RZ, P2 ;  /* 0x000000ff00007207 */ /* 0x010fe40001000000 */
[----:B------:R-:W-:-:S03]  /*0590*/  SEL R10, R10, RZ, P4 ;  /* 0x000000ff0a0a7207 */ /* 0x000fc60002000000 */
[----:B------:R-:W-:Y:S02]  /*05a0*/  FADD R0, R0, 0.0010000000474974513054 ;  /* 0x3a83126f00007421 */ /* 0x000fe40000000000 */
[----:B------:R-:W-:Y:S02]  /*05b0*/  FADD R10, R10, 0.0010000000474974513054 ;  /* 0x3a83126f0a0a7421 */ /* 0x000fe40000000000 */
[----:B------:R-:W2:Y:S08]  /*05c0*/  MUFU.SQRT R23, R0 ;  /* 0x0000000000177308 */ /* 0x000eb00000002000 */
[----:B------:R-:W4:Y:S01]  /*05d0*/  MUFU.SQRT R32, R10 ;  /* 0x0000000a00207308 */ /* 0x000f220000002000 */
[----:B--2---:R-:W-:-:S02]  /*05e0*/  FSETP.GT.AND P1, PT, R23, 8.50705917302346158658e+37, PT ;  /* 0x7e8000001700780b */ /* 0x004fc40003f24000 */
[----:B------:R-:W-:Y:S01]  /*05f0*/  FSETP.GEU.AND P6, PT, R23, 1.175494350822287508e-38, PT ;  /* 0x008000001700780b */ /* 0x000fe20003fce000 */
[----:B------:R-:W-:Y:S01]  /*0600*/  VIADD R0, R4, 0xffffffa0 ;  /* 0xffffffa004007836 */ /* 0x000fe20000000000 */
[----:B----4-:R-:W-:Y:S02]  /*0610*/  FSETP.GT.AND P3, PT, R32, 8.50705917302346158658e+37, PT ;  /* 0x7e8000002000780b */ /* 0x010fe40003f64000 */
[----:B------:R-:W-:-:S07]  /*0620*/  FSEL R24, R99, 1, P1 ;  /* 0x3f80000063187808 */ /* 0x000fce0000800000 */
[----:B------:R-:W-:Y:S01]  /*0630*/  @P1 FMUL R23, R23, 0.25 ;  /* 0x3e80000017171820 */ /* 0x000fe20000400000 */
[----:B------:R-:W-:Y:S01]  /*0640*/  ISETP.GE.U32.AND P1, PT, R0, 0x60, PT ;  /* 0x000000600000780c */ /* 0x000fe20003f26070 */
[----:B------:R-:W-:Y:S02]  /*0650*/  @!P6 FMUL R24, R24, 16777216 ;  /* 0x4b8000001818e820 */ /* 0x000fe40000400000 */
[----:B------:R-:W-:Y:S01]  /*0660*/  @!P6 FMUL R23, R23, 16777216 ;  /* 0x4b8000001717e820 */ /* 0x000fe20000400000 */
[C---:B------:R-:W-:Y:S02]  /*0670*/  FSETP.GEU.AND P6, PT, R32.reuse, 1.175494350822287508e-38, PT ;  /* 0x008000002000780b */ /* 0x040fe40003fce000 */
[----:B------:R-:W-:Y:S01]  /*0680*/  FSEL R33, R99, 1, P3 ;  /* 0x3f80000063217808 */ /* 0x000fe20001800000 */
[----:B------:R-:W-:Y:S01]  /*0690*/  @P3 FMUL R32, R32, 0.25 ;  /* 0x3e80000020203820 */ /* 0x000fe20000400000 */
[----:B------:R-:W-:-:S13]  /*06a0*/  ISETP.LT.AND P3, PT, R53, 0x573600, !P1 ;  /* 0x005736003500780c */ /* 0x000fda0004f61270 */
[----:B------:R2:W4:Y:S01]  /*06b0*/  @P3 LDG.E.EL R20, desc[UR4][R2.64+-0x180] ;  /* 0xfffe800402143981 */ /* 0x000522000c2e1900 */
[----:B------:R-:W-:Y:S02]  /*06c0*/  IMAD R8, R0, 0xe89, R5 ;  /* 0x00000e8900087824 */ /* 0x000fe400078e0205 */
[----:B------:R-:W-:Y:S01]  /*06d0*/  IMAD.MOV.U32 R5, RZ, RZ, RZ ;  /* 0x000000ffff057224 */ /* 0x000fe200078e00ff */
[----:B------:R-:W4:Y:S01]  /*06e0*/  @P3 LDG.E.EL R6, desc[UR4][R12.64+-0x180] ;  /* 0xfffe80040c063981 */ /* 0x000f22000c2e1900 */
[----:B------:R-:W-:Y:S01]  /*06f0*/  IMAD.WIDE R8, R8, 0x4, R42 ;  /* 0x0000000408087825 */ /* 0x000fe200078e022a */
[----:B--2---:R-:W-:-:S04]  /*0700*/  HFMA2.MMA R2, -RZ, RZ, 0, 0 ;  /* 0x00000000ff027435 */ /* 0x004fc800000001ff */
[----:B------:R2:W4:Y:S01]  /*0710*/  @P3 LDG.E R5, desc[UR4][R8.64] ;  /* 0x0000000408053981 */ /* 0x000522000c1e1900 */
[----:B------:R-:W-:-:S06]  /*0720*/  IMAD.MOV.U32 R0, RZ, RZ, RZ ;  /* 0x000000ffff007224 */ /* 0x000fcc00078e00ff */
[----:B------:R-:W4:Y:S04]  /*0730*/  @P3 LDG.E.EL R0, desc[UR4][R16.64+-0x180] ;  /* 0xfffe800410003981 */ /* 0x000f28000c2e1900 */
[----:B------:R0:W4:Y:S01]  /*0740*/  @P3 LDG.E.EL R2, desc[UR4][R14.64+-0x180] ;  /* 0xfffe80040e023981 */ /* 0x000122000c2e1900 */
[C---:B------:R-:W-:Y:S02]  /*0750*/  VIADD R59, R29.reuse, 0x1 ;  /* 0x000000011d3b7836 */ /* 0x040fe40000000000 */
[----:B------:R-:W-:Y:S01]  /*0760*/  @!P6 FMUL R32, R32, 16777216 ;  /* 0x4b8000002020e820 */ /* 0x000fe20000400000 */
[----:B------:R-:W-:-:S04]  /*0770*/  IMAD.HI R10, R29, 0x2ef7722f, RZ ;  /* 0x2ef7722f1d0a7827 */ /* 0x000fc800078e02ff */
[----:B------:R-:W-:-:S04]  /*0780*/  IMAD.HI R7, R59, 0x2ef7722f, RZ ;  /* 0x2ef7722f3b077827 */ /* 0x000fc800078e02ff */
[----:B------:R-:W-:Y:S01]  /*0790*/  VIADD R57, R29, 0x2 ;  /* 0x000000021d397836 */ /* 0x000fe20000000000 */
[----:B------:R-:W-:Y:S01]  /*07a0*/  SHF.R.U32.HI R3, RZ, 0x1f, R10 ;  /* 0x0000001fff037819 */ /* 0x000fe2000001160a */
[----:B------:R-:W-:Y:S01]  /*07b0*/  IMAD.HI R58, R59, -0x7319a973, R58 ;  /* 0x8ce6568d3b3a7827 */ /* 0x000fe200078e023a */
[----:B------:R-:W1:Y:S01]  /*07c0*/  MUFU.RCP R32, R32 ;  /* 0x0000002000207308 */ /* 0x000e620000001000 */
[----:B--2---:R-:W-:Y:S02]  /*07d0*/  SHF.R.U32.HI R8, RZ, 0x1f, R7 ;  /* 0x0000001fff087819 */ /* 0x004fe40000011607 */
[----:B------:R-:W-:Y:S01]  /*07e0*/  IMAD.HI R12, R57, 0x2ef7722f, RZ ;  /* 0x2ef7722f390c7827 */ /* 0x000fe200078e02ff */
[----:B------:R-:W-:-:S03]  /*07f0*/  LEA.HI.SX32 R10, R10, R3, 0xe ;  /* 0x000000030a0a7211 */ /* 0x000fc600078f72ff */
[----:B------:R-:W-:Y:S01]  /*0800*/  IMAD.HI R27, R29, -0x7319a973, R28 ;  /* 0x8ce6568d1d1b7827 */ /* 0x000fe200078e021c */
[----:B------:R-:W2:Y:S03]  /*0810*/  MUFU.RCP R23, R23 ;  /* 0x0000001700177308 */ /* 0x000ea60000001000 */
[----:B------:R-:W-:Y:S01]  /*0820*/  IMAD.HI R80, R57, -0x7319a973, R56 ;  /* 0x8ce6568d39507827 */ /* 0x000fe200078e0238 */
[----:B0-----:R-:W-:Y:S02]  /*0830*/  LEA.HI.SX32 R15, R7, R8, 0xe ;  /* 0x00000008070f7211 */ /* 0x001fe400078f72ff */
[----:B------:R-:W-:Y:S02]  /*0840*/  SHF.R.U32.HI R3, RZ, 0x1f, R12 ;  /* 0x0000001fff037819 */ /* 0x000fe4000001160c */
[----:B------:R-:W-:Y:S02]  /*0850*/  SHF.R.U32.HI R7, RZ, 0x1f, R58 ;  /* 0x0000001fff077819 */ /* 0x000fe4000001163a */
[----:B------:R-:W-:-:S02]  /*0860*/  SHF.R.U32.HI R8, RZ, 0x1f, R27 ;  /* 0x0000001fff087819 */ /* 0x000fc4000001161b */
[----:B------:R-:W-:Y:S02]  /*0870*/  SHF.R.U32.HI R9, RZ, 0x1f, R80 ;  /* 0x0000001fff097819 */ /* 0x000fe40000011650 */
[----:B------:R-:W-:Y:S02]  /*0880*/  LEA.HI.SX32 R3, R12, R3, 0xe ;  /* 0x000000030c037211 */ /* 0x000fe400078f72ff */
[----:B------:R-:W-:Y:S01]  /*0890*/  LEA.HI.SX32 R58, R58, R7, 0x15 ;  /* 0x000000073a3a7211 */ /* 0x000fe200078faaff */
[----:B------:R-:W-:Y:S01]  /*08a0*/  @!P6 FMUL R33, R33, 16777216 ;  /* 0x4b8000002121e820 */ /* 0x000fe20000400000 */
[----:B------:R-:W-:Y:S02]  /*08b0*/  LEA.HI.SX32 R27, R27, R8, 0x15 ;  /* 0x000000081b1b7211 */ /* 0x000fe400078faaff */
[----:B------:R-:W-:Y:S02]  /*08c0*/  LEA.HI.SX32 R80, R80, R9, 0x15 ;  /* 0x0000000950507211 */ /* 0x000fe400078faaff */
[----:B---3--:R-:W-:-:S02]  /*08d0*/  SEL R12, R31, RZ, P4 ;  /* 0x000000ff1f0c7207 */ /* 0x008fc40002000000 */
[----:B------:R-:W-:Y:S02]  /*08e0*/  SEL R7, R30, RZ, P4 ;  /* 0x000000ff1e077207 */ /* 0x000fe40002000000 */
[----:B------:R-:W-:Y:S02]  /*08f0*/  SEL R8, R21, RZ, P2 ;  /* 0x000000ff15087207 */ /* 0x000fe40001000000 */
[----:B-----5:R-:W-:Y:S01]  /*0900*/  SEL R9, R22, RZ, P2 ;  /* 0x000000ff16097207 */ /* 0x020fe20001000000 */
[----:B-1----:R-:W-:Y:S01]  /*0910*/  FMUL R32, R32, R33 ;  /* 0x0000002120207220 */ /* 0x002fe20000400000 */
[----:B------:R-:W-:Y:S01]  /*0920*/  FADD R7, R7, -R12 ;  /* 0x8000000c07077221 */ /* 0x000fe20000000000 */
[----:B--2---:R-:W-:Y:S02]  /*0930*/  FMUL R23, R23, R24 ;  /* 0x0000001817177220 */ /* 0x004fe40000400000 */
[----:B------:R-:W-:Y:S01]  /*0940*/  FADD R8, R8, -R9 ;  /* 0x8000000908087221 */ /* 0x000fe20000000000 */
[----:B------:R-:W-:Y:S01]  /*0950*/  SEL R34, R34, RZ, P4 ;  /* 0x000000ff22227207 */ /* 0x000fe20002000000 */
[----:B------:R-:W-:Y:S01]  /*0960*/  FMUL R12, R32, R7 ;  /* 0x00000007200c7220 */ /* 0x000fe20000400000 */
[----:B------:R-:W-:Y:S01]  /*0970*/  SEL R35, R35, RZ, P4 ;  /* 0x000000ff23237207 */ /* 0x000fe20002000000 */
[----:B------:R-:W-:Y:S01]  /*0980*/  FMUL R9, R23, R8 ;  /* 0x0000000817097220 */ /* 0x000fe20000400000 */
[----:B------:R-:W-:-:S02]  /*0990*/  SEL R14, R25, RZ, P2 ;  /* 0x000000ff190e7207 */ /* 0x000fc40001000000 */
[----:B------:R-:W-:Y:S01]  /*09a0*/  SEL R17, R26, RZ, P2 ;  /* 0x000000ff1a117207 */ /* 0x000fe20001000000 */
[----:B------:R-:W-:-:S04]  /*09b0*/  FFMA R13, R34, R12, R35 ;  /* 0x0000000c220d7223 */ /* 0x000fc80000000023 */
[----:B------:R-:W-:Y:S01]  /*09c0*/  FFMA R35, R14, R9, R17 ;  /* 0x000000090e237223 */ /* 0x000fe20000000011 */
[----:B------:R-:W-:-:S04]  /*09d0*/  VIADD R55, R29, 0x3 ;  /* 0x000000031d377836 */ /* 0x000fc80000000000 */
[----:B------:R-:W-:Y:S01]  /*09e0*/  FSETP.GEU.AND P4, PT, R35, RZ, PT ;  /* 0x000000ff2300720b */ /* 0x000fe20003f8e000 */
[----:B------:R-:W-:-:S03]  /*09f0*/  IMAD.HI R75, R55, -0x7319a973, R54 ;  /* 0x8ce6568d374b7827 */ /* 0x000fc600078e0236 */
[----:B------:R-:W-:Y:S01]  /*0a00*/  FSEL R35, R35, RZ, P4 ;  /* 0x000000ff23237208 */ /* 0x000fe20002000000 */
[----:B------:R-:W-:Y:S01]  /*0a10*/  IMAD.HI R7, R27, 0x2aaaaaab, RZ ;  /* 0x2aaaaaab1b077827 */ /* 0x000fe200078e02ff */
[----:B------:R-:W-:-:S03]  /*0a20*/  SHF.R.U32.HI R8, RZ, 0x1f, R75 ;  /* 0x0000001fff087819 */ /* 0x000fc6000001164b */
[----:B------:R-:W-:Y:S01]  /*0a30*/  IMAD.HI R9, R58, 0x2aaaaaab, RZ ;  /* 0x2aaaaaab3a097827 */ /* 0x000fe200078e02ff */
[----:B------:R-:W-:Y:S02]  /*0a40*/  SHF.R.U32.HI R12, RZ, 0x1f, R7 ;  /* 0x0000001fff0c7819 */ /* 0x000fe40000011607 */
[----:B------:R-:W-:Y:S02]  /*0a50*/  LEA.HI.SX32 R75, R75, R8, 0x15 ;  /* 0x000000084b4b7211 */ /* 0x000fe400078faaff */
[----:B------:R-:W-:Y:S02]  /*0a60*/  LEA.HI R8, R7, R12, RZ, 0x1a ;  /* 0x0000000c07087211 */ /* 0x000fe400078fd0ff */
[----:B------:R-:W-:Y:S02]  /*0a70*/  SHF.R.U32.HI R12, RZ, 0x1f, R9 ;  /* 0x0000001fff0c7819 */ /* 0x000fe40000011609 */
[----:B------:R-:W-:Y:S02]  /*0a80*/  FSETP.GEU.AND P6, PT, R13, RZ, PT ;  /* 0x000000ff0d00720b */ /* 0x000fe40003fce000 */
[----:B------:R-:W-:-:S02]  /*0a90*/  LEA.HI R7, R9, R12, RZ, 0x1a ;  /* 0x0000000c09077211 */ /* 0x000fc400078fd0ff */
[----:B------:R-:W-:-:S03]  /*0aa0*/  FSEL R13, R13, RZ, P6 ;  /* 0x000000ff0d0d7208 */ /* 0x000fc60003000000 */
[----:B------:R-:W-:Y:S01]  /*0ab0*/  IMAD R7, R7, -0x180, R58 ;  /* 0xfffffe8007077824 */ /* 0x000fe200078e023a */
[----:B------:R-:W-:Y:S02]  /*0ac0*/  @P0 FSEL R35, R13, RZ, P5 ;  /* 0x000000ff0d230208 */ /* 0x000fe40002800000 */
[----:B------:R-:W-:Y:S01]  /*0ad0*/  ISETP.GE.AND P0, PT, R29, 0x573600, PT ;  /* 0x005736001d00780c */ /* 0x000fe20003f06270 */
[----:B------:R-:W-:Y:S02]  /*0ae0*/  IMAD R15, R15, -0x15cd80, R59 ;  /* 0xffea32800f0f7824 */ /* 0x000fe400078e023b */
[----:B------:R-:W-:Y:S02]  /*0af0*/  IMAD R8, R8, -0x180, R27 ;  /* 0xfffffe8008087824 */ /* 0x000fe400078e021b */
[----:B------:R-:W-:Y:S01]  /*0b00*/  IMAD R15, R10, 0x57360, R15 ;  /* 0x000573600a0f7824 */ /* 0x000fe200078e020f */
[----:B------:R-:W-:-:S03]  /*0b10*/  P2R R94, PR, RZ, 0x40 ;  /* 0x00000040ff5e7803 */ /* 0x000fc60000000000 */
[----:B------:R-:W-:Y:S01]  /*0b20*/  IMAD.WIDE R14, R15, 0x4, R40 ;  /* 0x000000040f0e7825 */ /* 0x000fe200078e0228 */
[----:B------:R-:W-:-:S03]  /*0b30*/  ISETP.GE.AND P6, PT, R8, 0x60, PT ;  /* 0x000000600800780c */ /* 0x000fc60003fc6270 */
[----:B------:R-:W-:-:S04]  /*0b40*/  IMAD.HI R9, R80, 0x2aaaaaab, RZ ;  /* 0x2aaaaaab50097827 */ /* 0x000fc800078e02ff */
[----:B------:R-:W-:Y:S01]  /*0b50*/  IMAD R13, R10, -0x15cd80, R29 ;  /* 0xffea32800a0d7824 */ /* 0x000fe200078e021d */
[----:B------:R-:W-:-:S03]  /*0b60*/  SHF.R.U32.HI R12, RZ, 0x1f, R9 ;  /* 0x0000001fff0c7819 */ /* 0x000fc60000011609 */
[----:B------:R-:W-:Y:S01]  /*0b70*/  IMAD R13, R10, 0x57360, R13 ;  /* 0x000573600a0d7824 */ /* 0x000fe200078e020d */
[----:B------:R-:W-:Y:S02]  /*0b80*/  LEA.HI R9, R9, R12, RZ, 0x1a ;  /* 0x0000000c09097211 */ /* 0x000fe400078fd0ff */
[----:B------:R-:W-:Y:S01]  /*0b90*/  CS2R R92, SRZ ;  /* 0x00000000005c7805 */ /* 0x000fe2000001ff00 */
[----:B------:R-:W-:-:S04]  /*0ba0*/  IMAD.WIDE R12, R13, 0x4, R40 ;  /* 0x000000040d0c7825 */ /* 0x000fc800078e0228 */
[----:B------:R-:W-:Y:S02]  /*0bb0*/  IMAD.MOV.U32 R48, RZ, RZ, RZ ;  /* 0x000000ffff307224 */ /* 0x000fe400078e00ff */
[----:B------:R-:W-:-:S04]  /*0bc0*/  IMAD.WIDE R22, R8, 0x4, R50 ;  /* 0x0000000408167825 */ /* 0x000fc800078e0232 */
[----:B------:R-:W-:-:S04]  /*0bd0*/  IMAD.WIDE R24, R7, 0x4, R50 ;  /* 0x0000000407187825 */ /* 0x000fc800078e0232 */
[----:B------:R-:W-:Y:S01]  /*0be0*/  IMAD R3, R3, -0x15cd80, R57 ;  /* 0xffea328003037824 */ /* 0x000fe200078e0239 */
[----:B------:R-:W-:Y:S01]  /*0bf0*/  MOV R32, RZ ;  /* 0x000000ff00207202 */ /* 0x000fe20000000f00 */
[----:B------:R-:W-:Y:S01]  /*0c00*/  IMAD.MOV.U32 R26, RZ, RZ, RZ ;  /* 0x000000ffff1a7224 */ /* 0x000fe200078e00ff */
[----:B------:R-:W-:Y:S01]  /*0c10*/  CS2R R30, SRZ ;  /* 0x00000000001e7805 */ /* 0x000fe2000001ff00 */
[----:B------:R-:W-:Y:S02]  /*0c20*/  IMAD R3, R10, 0x57360, R3 ;  /* 0x000573600a037824 */ /* 0x000fe400078e0203 */
[----:B------:R-:W-:-:S04]  /*0c30*/  IMAD.WIDE R36, R7, 0x4, R66 ;  /* 0x0000000407247825 */ /* 0x000fc800078e0242 */
[----:B------:R-:W-:-:S04]  /*0c40*/  IMAD.WIDE R18, R8, 0x4, R64 ;  /* 0x0000000408127825 */ /* 0x000fc800078e0240 */
[----:B------:R-:W-:Y:S01]  /*0c50*/  IMAD.MOV.U32 R34, RZ, RZ, RZ ;  /* 0x000000ffff227224 */ /* 0x000fe200078e00ff */
[----:B------:R-:W-:Y:S01]  /*0c60*/  CS2R R88, SRZ ;  /* 0x0000000000587805 */ /* 0x000fe2000001ff00 */
[----:B------:R-:W-:Y:S01]  /*0c70*/  IMAD.MOV.U32 R74, RZ, RZ, RZ ;  /* 0x000000ffff4a7224 */ /* 0x000fe200078e00ff */
[----:B----4-:R-:W-:-:S05]  /*0c80*/  SEL R20, R20, RZ, P3 ;  /* 0x000000ff14147207 */ /* 0x010fca0001800000 */
[----:B------:R-:W-:-:S06]  /*0c90*/  FADD R20, R20, 0.0010000000474974513054 ;  /* 0x3a83126f14147421 */ /* 0x000fcc0000000000 */
[----:B------:R-:W0:Y:S02]  /*0ca0*/  MUFU.SQRT R20, R20 ;  /* 0x0000001400147308 */ /* 0x000e240000002000 */
[C---:B0-----:R-:W-:Y:S02]  /*0cb0*/  FSETP.GT.AND P2, PT, R20.reuse, 8.50705917302346158658e+37, PT ;  /* 0x7e8000001400780b */ /* 0x041fe40003f44000 */
[----:B------:R-:W-:-:S11]  /*0cc0*/  FSETP.GEU.AND P4, PT, R20, 1.175494350822287508e-38, PT ;  /* 0x008000001400780b */ /* 0x000fd60003f8e000 */
[----:B------:R-:W-:-:S04]  /*0cd0*/  @P2 FMUL R20, R20, 0.25 ;  /* 0x3e80000014142820 */ /* 0x000fc80000400000 */
[----:B------:R-:W-:Y:S01]  /*0ce0*/  @!P4 FMUL R20, R20, 16777216 ;  /* 0x4b8000001414c820 */ /* 0x000fe20000400000 */
[----:B------:R-:W-:-:S05]  /*0cf0*/  FSEL R17, R99, 1, P2 ;  /* 0x3f80000063117808 */ /* 0x000fca0001000000 */
[----:B------:R-:W0:Y:S01]  /*0d00*/  MUFU.RCP R20, R20 ;  /* 0x0000001400147308 */ /* 0x000e220000001000 */
[----:B------:R-:W-:Y:S01]  /*0d10*/  ISETP.LT.AND P2, PT, R7, 0x60, !P0 ;  /* 0x000000600700780c */ /* 0x000fe20004741270 */
[----:B------:R-:W-:Y:S01]  /*0d20*/  @!P4 FMUL R17, R17, 16777216 ;  /* 0x4b8000001111c820 */ /* 0x000fe20000400000 */
[----:B------:R-:W-:Y:S02]  /*0d30*/  SEL R5, R5, RZ, P3 ;  /* 0x000000ff05057207 */ /* 0x000fe40001800000 */
[----:B------:R-:W-:Y:S02]  /*0d40*/  SEL R6, R6, RZ, P3 ;  /* 0x000000ff06067207 */ /* 0x000fe40001800000 */
[----:B------:R-:W-:-:S03]  /*0d50*/  ISETP.LT.AND P4, PT, R29, 0x573600, !P6 ;  /* 0x005736001d00780c */ /* 0x000fc60007781270 */
[----:B------:R-:W-:Y:S01]  /*0d60*/  FADD R5, R5, -R6 ;  /* 0x8000000605057221 */ /* 0x000fe20000000000 */
[----:B------:R-:W-:-:S03]  /*0d70*/  SEL R2, R2, RZ, P3 ;  /* 0x000000ff02027207 */ /* 0x000fc60001800000 */
[----:B------:R1:W2:Y:S01]  /*0d80*/  @P2 LDG.E R91, desc[UR4][R14.64] ;  /* 0x000000040e5b2981 */ /* 0x0002a2000c1e1900 */
[----:B0-----:R-:W-:-:S03]  /*0d90*/  FMUL R16, R20, R17 ;  /* 0x0000001114107220 */ /* 0x001fc60000400000 */
[----:B------:R-:W3:Y:S01]  /*0da0*/  @P2 LDG.E.EL R48, desc[UR4][R24.64] ;  /* 0x0000000418302981 */ /* 0x000ee2000c2e1900 */
[----:B------:R-:W-:-:S03]  /*0db0*/  FMUL R5, R16, R5 ;  /* 0x0000000510057220 */ /* 0x000fc60000400000 */
[----:B------:R0:W4:Y:S01]  /*0dc0*/  @P4 LDG.E R93, desc[UR4][R12.64] ;  /* 0x000000040c5d4981 */ /* 0x000122000c1e1900 */
[----:B-1----:R-:W-:-:S03]  /*0dd0*/  SEL R15, R0, RZ, P3 ;  /* 0x000000ff000f7207 */ /* 0x002fc60001800000 */
[----:B------:R-:W5:Y:S02]  /*0de0*/  @P4 LDG.E.EL R30, desc[UR4][R18.64] ;  /* 0x00000004121e4981 */ /* 0x000f64000c2e1900 */
[----:B------:R-:W-:Y:S01]  /*0df0*/  FFMA R5, R2, R5, R15 ;  /* 0x0000000502057223 */ /* 0x000fe2000000000f */
[----:B------:R-:W-:-:S04]  /*0e00*/  IMAD.HI R0, R75, 0x2aaaaaab, RZ ;  /* 0x2aaaaaab4b007827 */ /* 0x000fc800078e02ff */
[----:B------:R-:W-:Y:S01]  /*0e10*/  FSETP.GEU.AND P3, PT, R5, RZ, PT ;  /* 0x000000ff0500720b */ /* 0x000fe20003f6e000 */
[----:B0-----:R-:W-:-:S03]  /*0e20*/  IMAD.WIDE R12, R7, 0x4, R64 ;  /* 0x00000004070c7825 */ /* 0x001fc600078e0240 */
[----:B------:R-:W-:Y:S01]  /*0e30*/  @!P1 FSEL R35, R5, RZ, P3 ;  /* 0x000000ff05239208 */ /* 0x000fe20001800000 */
[----:B------:R-:W-:Y:S01]  /*0e40*/  IMAD R6, R9, -0x180, R80 ;  /* 0xfffffe8009067824 */ /* 0x000fe200078e0250 */
[----:B------:R-:W-:Y:S01]  /*0e50*/  SHF.R.U32.HI R5, RZ, 0x1f, R0 ;  /* 0x0000001fff057819 */ /* 0x000fe20000011600 */
[----:B------:R-:W-:Y:S01]  /*0e60*/  IMAD.HI R9, R55, 0x2ef7722f, RZ ;  /* 0x2ef7722f37097827 */ /* 0x000fe200078e02ff */
[----:B------:R-:W-:Y:S01]  /*0e70*/  CS2R R20, SRZ ;  /* 0x0000000000147805 */ /* 0x000fe2000001ff00 */
[----:B------:R0:W5:Y:S01]  /*0e80*/  @P2 LDG.E.EL R28, desc[UR4][R12.64] ;  /* 0x000000040c1c2981 */ /* 0x000162000c2e1900 */
[----:B------:R-:W-:Y:S02]  /*0e90*/  ISETP.LT.AND P3, PT, R6, 0x60, !P0 ;  /* 0x000000600600780c */ /* 0x000fe40004761270 */
[----:B------:R-:W-:Y:S02]  /*0ea0*/  LEA.HI R0, R0, R5, RZ, 0x1a ;  /* 0x0000000500007211 */ /* 0x000fe400078fd0ff */
[----:B------:R-:W-:Y:S01]  /*0eb0*/  CS2R R16, SRZ ;  /* 0x0000000000107805 */ /* 0x000fe2000001ff00 */
[----:B------:R1:W5:Y:S01]  /*0ec0*/  @P4 LDG.E.EL R20, desc[UR4][R22.64] ;  /* 0x0000000416144981 */ /* 0x000362000c2e1900 */
[----:B------:R-:W-:Y:S01]  /*0ed0*/  IMAD.WIDE R24, R8, 0x4, R68 ;  /* 0x0000000408187825 */ /* 0x000fe200078e0244 */
[----:B0-----:R-:W-:-:S03]  /*0ee0*/  SHF.R.U32.HI R12, RZ, 0x1f, R9 ;  /* 0x0000001fff0c7819 */ /* 0x001fc60000011609 */
[----:B------:R-:W-:Y:S01]  /*0ef0*/  IMAD R5, R0, -0x180, R75 ;  /* 0xfffffe8000057824 */ /* 0x000fe200078e024b */
[----:B------:R-:W5:Y:S01]  /*0f00*/  @P2 LDG.E.EL R17, desc[UR4][R36.64] ;  /* 0x0000000424112981 */ /* 0x000f62000c2e1900 */
[----:B------:R-:W-:Y:S01]  /*0f10*/  IMAD.WIDE R14, R8, 0x4, R66 ;  /* 0x00000004080e7825 */ /* 0x000fe200078e0242 */
[----:B------:R-:W-:Y:S02]  /*0f20*/  LEA.HI.SX32 R9, R9, R12, 0xe ;  /* 0x0000000c09097211 */ /* 0x000fe400078f72ff */
[----:B------:R0:W5:Y:S01]  /*0f30*/  @P4 LDG.E.EL R26, desc[UR4][R24.64] ;  /* 0x00000004181a4981 */ /* 0x000162000c2e1900 */
[----:B-1----:R-:W-:Y:S01]  /*0f40*/  IMAD.WIDE R22, R7, 0x4, R68 ;  /* 0x0000000407167825 */ /* 0x002fe200078e0244 */
[----:B------:R-:W-:Y:S02]  /*0f50*/  ISETP.LT.AND P1, PT, R5, 0x60, !P0 ;  /* 0x000000600500780c */ /* 0x000fe40004721270 */
[----:B------:R1:W5:Y:S01]  /*0f60*/  @P4 LDG.E.EL R31, desc[UR4][R14.64] ;  /* 0x000000040e1f4981 */ /* 0x000362000c2e1900 */
[----:B------:R-:W-:-:S03]  /*0f70*/  IMAD.WIDE R2, R3, 0x4, R40 ;  /* 0x0000000403027825 */ /* 0x000fc600078e0228 */
[----:B------:R1:W5:Y:S01]  /*0f80*/  @P2 LDG.E.EL R32, desc[UR4][R22.64] ;  /* 0x0000000416202981 */ /* 0x000362000c2e1900 */
[----:B------:R-:W-:Y:S02]  /*0f90*/  IMAD R9, R9, -0x15cd80, R55 ;  /* 0xffea328009097824 */ /* 0x000fe400078e0237 */
[----:B0-----:R-:W-:Y:S01]  /*0fa0*/  IMAD.MOV.U32 R24, RZ, RZ, RZ ;  /* 0x000000ffff187224 */ /* 0x001fe200078e00ff */
[----:B------:R0:W5:Y:S01]  /*0fb0*/  @P3 LDG.E R90, desc[UR4][R2.64] ;  /* 0x00000004025a3981 */ /* 0x000162000c1e1900 */
[----:B------:R-:W-:Y:S02]  /*0fc0*/  IMAD.MOV.U32 R25, RZ, RZ, RZ ;  /* 0x000000ffff197224 */ /* 0x000fe400078e00ff */
[----:B-1----:R-:W-:-:S04]  /*0fd0*/  IMAD.WIDE R14, R6, 0x4, R50 ;  /* 0x00000004060e7825 */ /* 0x002fc800078e0232 */
[C---:B------:R-:W-:Y:S01]  /*0fe0*/  IMAD.WIDE R12, R6.reuse, 0x4, R64 ;  /* 0x00000004060c7825 */ /* 0x040fe200078e0240 */
[----:B------:R1:W5:Y:S03]  /*0ff0*/  @P3 LDG.E.EL R34, desc[UR4][R14.64] ;  /* 0x000000040e223981 */ /* 0x000366000c2e1900 */
[C---:B------:R-:W-:Y:S01]  /*1000*/  IMAD.WIDE R18, R6.reuse, 0x4, R66 ;  /* 0x0000000406127825 */ /* 0x040fe200078e0242 */
[----:B------:R1:W5:Y:S03]  /*1010*/  @P3 LDG.E.EL R24, desc[UR4][R12.64] ;  /* 0x000000040c183981 */ /* 0x000366000c2e1900 */
[----:B------:R-:W-:Y:S01]  /*1020*/  IMAD.WIDE R22, R6, 0x4, R68 ;  /* 0x0000000406167825 */ /* 0x000fe200078e0244 */
[----:B------:R1:W5:Y:S03]  /*1030*/  @P3 LDG.E.EL R16, desc[UR4][R18.64] ;  /* 0x0000000412103981 */ /* 0x000366000c2e1900 */
[----:B0-----:R-:W-:Y:S01]  /*1040*/  IMAD R3, R10, 0x57360, R9 ;  /* 0x000573600a037824 */ /* 0x001fe200078e0209 */
[----:B------:R0:W5:Y:S01]  /*1050*/  @P3 LDG.E.EL R25, desc[UR4][R22.64] ;  /* 0x0000000416193981 */ /* 0x000162000c2e1900 */
[----:B-1----:R-:W-:-:S04]  /*1060*/  IMAD.WIDE R14, R5, 0x4, R64 ;  /* 0x00000004050e7825 */ /* 0x002fc800078e0240 */
[----:B------:R-:W-:Y:S01]  /*1070*/  IMAD.WIDE R2, R3, 0x4, R40 ;  /* 0x0000000403027825 */ /* 0x000fe200078e0228 */
[----:B------:R-:W5:Y:S03]  /*1080*/  @P1 LDG.E.EL R74, desc[UR4][R14.64] ;  /* 0x000000040e4a1981 */ /* 0x000f66000c2e1900 */
[C---:B------:R-:W-:Y:S01]  /*1090*/  IMAD.WIDE R12, R5.reuse, 0x4, R50 ;  /* 0x00000004050c7825 */ /* 0x040fe200078e0232 */
[----:B------:R1:W5:Y:S03]  /*10a0*/  @P1 LDG.E R89, desc[UR4][R2.64] ;  /* 0x0000000402591981 */ /* 0x000366000c1e1900 */
[C---:B------:R-:W-:Y:S01]  /*10b0*/  IMAD.WIDE R18, R5.reuse, 0x4, R66 ;  /* 0x0000000405127825 */ /* 0x040fe200078e0242 */
[----:B------:R1:W5:Y:S03]  /*10c0*/  @P1 LDG.E.EL R21, desc[UR4][R12.64] ;  /* 0x000000040c151981 */ /* 0x000366000c2e1900 */
[----:B0-----:R-:W-:Y:S01]  /*10d0*/  IMAD.WIDE R22, R5, 0x4, R68 ;  /* 0x0000000405167825 */ /* 0x001fe200078e0244 */
[----:B------:R0:W5:Y:S04]  /*10e0*/  @P1 LDG.E.EL R54, desc[UR4][R18.64] ;  /* 0x0000000412361981 */ /* 0x000168000c2e1900 */
[----:B------:R0:W5:Y:S01]  /*10f0*/  @P1 LDG.E.EL R56, desc[UR4][R22.64] ;  /* 0x0000000416381981 */ /* 0x000162000c2e1900 */
[----:B------:R-:W-:Y:S01]  /*1100*/  HFMA2.MMA R52, -RZ, RZ, 0, 0 ;  /* 0x00000000ff347435 */ /* 0x000fe200000001ff */
[----:B------:R-:W-:-:S09]  /*1110*/  VIADD R63, R29, 0x201 ;  /* 0x000002011d3f7836 */ /* 0x000fd20000000000 */
[----:B------:R-:W-:-:S05]  /*1120*/  IMAD.HI R9, R53, -0x7319a973, R52 ;  /* 0x8ce6568d35097827 */ /* 0x000fca00078e0234 */
[----:B------:R-:W-:Y:S01]  /*1130*/  SHF.R.U32.HI R0, RZ, 0x1f, R9 ;  /* 0x0000001fff007819 */ /* 0x000fe20000011609 */
[----:B------:R-:W-:-:S03]  /*1140*/  IMAD.MOV.U32 R62, RZ, RZ, RZ ;  /* 0x000000ffff3e7224 */ /* 0x000fc600078e00ff */
[----:B------:R-:W-:Y:S01]  /*1150*/  LEA.HI.SX32 R9, R9, R0, 0x15 ;  /* 0x0000000009097211 */ /* 0x000fe200078faaff */
[----:B------:R-:W-:-:S04]  /*1160*/  IMAD.HI R62, R63, -0x7319a973, R62 ;  /* 0x8ce6568d3f3e7827 */ /* 0x000fc800078e023e */
[----:B------:R-:W-:Y:S01]  /*1170*/  IMAD.HI R0, R9, 0x2aaaaaab, RZ ;  /* 0x2aaaaaab09007827 */ /* 0x000fe200078e02ff */
[----:B-1----:R-:W-:-:S03]  /*1180*/  SHF.R.U32.HI R3, RZ, 0x1f, R62 ;  /* 0x0000001fff037819 */ /* 0x002fc6000001163e */
[----:B------:R-:W-:Y:S01]  /*1190*/  IMAD.HI R2, R63, 0x2ef7722f, RZ ;  /* 0x2ef7722f3f027827 */ /* 0x000fe200078e02ff */
[----:B------:R-:W-:Y:S02]  /*11a0*/  SHF.R.U32.HI R13, RZ, 0x1f, R0 ;  /* 0x0000001fff0d7819 */ /* 0x000fe40000011600 */
[----:B------:R-:W-:Y:S02]  /*11b0*/  LEA.HI.SX32 R62, R62, R3, 0x15 ;  /* 0x000000033e3e7211 */ /* 0x000fe400078faaff */
[----:B------:R-:W-:Y:S02]  /*11c0*/  SHF.R.U32.HI R15, RZ, 0x1f, R2 ;  /* 0x0000001fff0f7819 */ /* 0x000fe40000011602 */
[----:B------:R-:W-:Y:S01]  /*11d0*/  LEA.HI R0, R0, R13, RZ, 0x1a ;  /* 0x0000000d00007211 */ /* 0x000fe200078fd0ff */
[----:B------:R-:W-:Y:S01]  /*11e0*/  IMAD R3, R84, -0x15cd80, R53 ;  /* 0xffea328054037824 */ /* 0x000fe200078e0235 */
[----:B------:R-:W-:Y:S01]  /*11f0*/  LEA.HI.SX32 R39, R2, R15, 0xe ;  /* 0x0000000f02277211 */ /* 0x000fe200078f72ff */
[----:B------:R-:W-:-:S04]  /*1200*/  IMAD.HI R2, R62, 0x2aaaaaab, RZ ;  /* 0x2aaaaaab3e027827 */ /* 0x000fc800078e02ff */
[----:B------:R-:W-:Y:S02]  /*1210*/  IMAD R0, R0, -0x180, R9 ;  /* 0xfffffe8000007824 */ /* 0x000fe400078e0209 */
[----:B------:R-:W-:Y:S01]  /*1220*/  IMAD R13, R84, 0x57360, R3 ;  /* 0x00057360540d7824 */ /* 0x000fe200078e0203 */
[----:B------:R-:W-:Y:S02]  /*1230*/  SHF.R.U32.HI R3, RZ, 0x1f, R2 ;  /* 0x0000001fff037819 */ /* 0x000fe40000011602 */
[----:B------:R-:W-:Y:S02]  /*1240*/  ISETP.GE.AND P5, PT, R0, 0x60, PT ;  /* 0x000000600000780c */ /* 0x000fe40003fa6270 */
[----:B------:R-:W-:Y:S01]  /*1250*/  LEA.HI R3, R2, R3, RZ, 0x1a ;  /* 0x0000000302037211 */ /* 0x000fe200078fd0ff */
[----:B------:R-:W-:-:S04]  /*1260*/  IMAD.WIDE R12, R13, 0x4, R40 ;  /* 0x000000040d0c7825 */ /* 0x000fc800078e0228 */
[----:B------:R-:W-:Y:S01]  /*1270*/  IMAD R3, R3, -0x180, R62 ;  /* 0xfffffe8003037824 */ /* 0x000fe200078e023e */
[----:B------:R-:W-:Y:S01]  /*1280*/  CS2R R46, SRZ ;  /* 0x00000000002e7805 */ /* 0x000fe2000001ff00 */
[----:B------:R-:W-:Y:S01]  /*1290*/  IMAD R39, R39, -0x15cd80, R63 ;  /* 0xffea328027277824 */ /* 0x000fe200078e023f */
[----:B------:R-:W-:Y:S01]  /*12a0*/  CS2R R44, SRZ ;  /* 0x00000000002c7805 */ /* 0x000fe2000001ff00 */
[----:B------:R-:W-:-:S04]  /*12b0*/  IMAD.WIDE R14, R0, 0x4, R50 ;  /* 0x00000004000e7825 */ /* 0x000fc800078e0232 */
[----:B------:R-:W-:-:S04]  /*12c0*/  IMAD.WIDE R36, R0, 0x4, R66 ;  /* 0x0000000400247825 */ /* 0x000fc800078e0242 */
[----:B------:R-:W-:Y:S01]  /*12d0*/  IMAD R39, R84, 0x57360, R39 ;  /* 0x0005736054277824 */ /* 0x000fe200078e0227 */
[----:B------:R-:W-:Y:S01]  /*12e0*/  CS2R R82, SRZ ;  /* 0x0000000000527805 */ /* 0x000fe2000001ff00 */
[----:B0-----:R-:W-:Y:S01]  /*12f0*/  IMAD.MOV.U32 R18, RZ, RZ, RZ ;  /* 0x000000ffff127224 */ /* 0x001fe200078e00ff */
[----:B------:R-:W-:Y:S02]  /*1300*/  CS2R R42, SRZ ;  /* 0x00000000002a7805 */ /* 0x000fe4000001ff00 */
[----:B--2---:R-:W-:Y:S02]  /*1310*/  SEL R91, R91, RZ, P2 ;  /* 0x000000ff5b5b7207 */ /* 0x004fe40001000000 */
[----:B---3--:R-:W-:Y:S02]  /*1320*/  SEL R48, R48, RZ, P2 ;  /* 0x000000ff30307207 */ /* 0x008fe40001000000 */
[----:B----4-:R-:W-:Y:S02]  /*1330*/  SEL R93, R93, RZ, P4 ;  /* 0x000000ff5d5d7207 */ /* 0x010fe40002000000 */
[----:B-----5:R-:W-:-:S02]  /*1340*/  SEL R30, R30, RZ, P4 ;  /* 0x000000ff1e1e7207 */ /* 0x020fc40002000000 */
[----:B------:R-:W-:Y:S02]  /*1350*/  SEL R23, R28, RZ, P2 ;  /* 0x000000ff1c177207 */ /* 0x000fe40001000000 */
[----:B------:R-:W-:Y:S02]  /*1360*/  SEL R19, R17, RZ, P2 ;  /* 0x000000ff11137207 */ /* 0x000fe40001000000 */
[----:B------:R-:W-:Y:S02]  /*1370*/  SEL R20, R20, RZ, P4 ;  /* 0x000000ff14147207 */ /* 0x000fe40002000000 */
[----:B------:R-:W-:Y:S02]  /*1380*/  SEL R28, R32, RZ, P2 ;  /* 0x000000ff201c7207 */ /* 0x000fe40001000000 */
[----:B------:R-:W-:Y:S02]  /*1390*/  ISETP.LT.AND P2, PT, R53, 0x573600, !P5 ;  /* 0x005736003500780c */ /* 0x000fe40006f41270 */
[----:B------:R-:W-:-:S02]  /*13a0*/  SEL R31, R31, RZ, P4 ;  /* 0x000000ff1f1f7207 */ /* 0x000fc40002000000 */
[----:B------:R-:W-:Y:S02]  /*13b0*/  SEL R26, R26, RZ, P4 ;  /* 0x000000ff1a1a7207 */ /* 0x000fe40002000000 */
[----:B------:R-:W-:Y:S01]  /*13c0*/  ISETP.GE.AND P4, PT, R3, 0x60, PT ;  /* 0x000000600300780c */ /* 0x000fe20003f86270 */
[----:B------:R-:W-:Y:S01]  /*13d0*/  IMAD.WIDE R32, R0, 0x4, R64 ;  /* 0x0000000400207825 */ /* 0x000fe200078e0240 */
[----:B------:R-:W-:-:S05]  /*13e0*/  MOV R17, RZ ;  /* 0x000000ff00117202 */ /* 0x000fca0000000f00 */
[----:B------:R0:W2:Y:S04]  /*13f0*/  @P2 LDG.E R88, desc[UR4][R12.64] ;  /* 0x000000040c582981 */ /* 0x0000a8000c1e1900 */
[----:B------:R-:W3:Y:S04]  /*1400*/  @P2 LDG.E.EL R17, desc[UR4][R14.64] ;  /* 0x000000040e112981 */ /* 0x000ee8000c2e1900 */
[----:B------:R-:W4:Y:S01]  /*1410*/  @P2 LDG.E.EL R47, desc[UR4][R32.64] ;  /* 0x00000004202f2981 */ /* 0x000f22000c2e1900 */
[----:B0-----:R-:W-:-:S03]  /*1420*/  IMAD.WIDE R12, R0, 0x4, R68 ;  /* 0x00000004000c7825 */ /* 0x001fc600078e0244 */
[----:B------:R-:W5:Y:S01]  /*1430*/  @P2 LDG.E.EL R45, desc[UR4][R36.64] ;  /* 0x00000004242d2981 */ /* 0x000f62000c2e1900 */
[----:B------:R-:W-:-:S03]  /*1440*/  SEL R74, R74, RZ, P1 ;  /* 0x000000ff4a4a7207 */ /* 0x000fc60000800000 */
[----:B------:R0:W2:Y:S01]  /*1450*/  @P2 LDG.E.EL R46, desc[UR4][R12.64] ;  /* 0x000000040c2e2981 */ /* 0x0000a2000c2e1900 */
[----:B------:R-:W-:Y:S02]  /*1460*/  SEL R89, R89, RZ, P1 ;  /* 0x000000ff59597207 */ /* 0x000fe40000800000 */
[----:B------:R-:W-:Y:S02]  /*1470*/  SEL R21, R21, RZ, P1 ;  /* 0x000000ff15157207 */ /* 0x000fe40000800000 */
[----:B------:R-:W-:Y:S02]  /*1480*/  SEL R54, R54, RZ, P1 ;  /* 0x000000ff36367207 */ /* 0x000fe40000800000 */
[----:B------:R-:W-:Y:S02]  /*1490*/  SEL R56, R56, RZ, P1 ;  /* 0x000000ff38387207 */ /* 0x000fe40000800000 */
[----:B------:R-:W-:Y:S01]  /*14a0*/  ISETP.LT.AND P1, PT, R53, 0x573600, !P4 ;  /* 0x005736003500780c */ /* 0x000fe20006721270 */
[----:B0-----:R-:W-:-:S04]  /*14b0*/  IMAD.WIDE R12, R39, 0x4, R40 ;  /* 0x00000004270c7825 */ /* 0x001fc800078e0228 */
[----:B------:R-:W-:-:S04]  /*14c0*/  IMAD.WIDE R14, R3, 0x4, R50 ;  /* 0x00000004030e7825 */ /* 0x000fc800078e0232 */
[----:B------:R-:W-:-:S04]  /*14d0*/  IMAD.WIDE R32, R3, 0x4, R64 ;  /* 0x0000000403207825 */ /* 0x000fc800078e0240 */
[C---:B------:R-:W-:Y:S01]  /*14e0*/  IMAD.WIDE R36, R3.reuse, 0x4, R66 ;  /* 0x0000000403247825 */ /* 0x040fe200078e0242 */
[----:B------:R0:W2:Y:S03]  /*14f0*/  @P1 LDG.E R83, desc[UR4][R12.64] ;  /* 0x000000040c531981 */ /* 0x0000a6000c1e1900 */
[----:B------:R-:W-:Y:S01]  /*1500*/  IMAD.WIDE R38, R3, 0x4, R68 ;  /* 0x0000000403267825 */ /* 0x000fe200078e0244 */
[----:B------:R1:W3:Y:S04]  /*1510*/  @P1 LDG.E.EL R18, desc[UR4][R14.64] ;  /* 0x000000040e121981 */ /* 0x0002e8000c2e1900 */
[----:B------:R0:W4:Y:S04]  /*1520*/  @P1 LDG.E.EL R44, desc[UR4][R32.64] ;  /* 0x00000004202c1981 */ /* 0x000128000c2e1900 */
[----:B------:R0:W5:Y:S04]  /*1530*/  @P1 LDG.E.EL R42, desc[UR4][R36.64] ;  /* 0x00000004242a1981 */ /* 0x000168000c2e1900 */
[----:B------:R0:W5:Y:S01]  /*1540*/  @P1 LDG.E.EL R43, desc[UR4][R38.64] ;  /* 0x00000004262b1981 */ /* 0x000162000c2e1900 */
[----:B------:R-:W-:Y:S01]  /*1550*/  HFMA2.MMA R60, -RZ, RZ, 0, 0 ;  /* 0x00000000ff3c7435 */ /* 0x000fe200000001ff */
[----:B------:R-:W-:-:S09]  /*1560*/  VIADD R61, R29, 0x202 ;  /* 0x000002021d3d7836 */ /* 0x000fd20000000000 */
[----:B------:R-:W-:-:S05]  /*1570*/  IMAD.HI R60, R61, -0x7319a973, R60 ;  /* 0x8ce6568d3d3c7827 */ /* 0x000fca00078e023c */
[----:B------:R-:W-:-:S04]  /*1580*/  SHF.R.U32.HI R49, RZ, 0x1f, R60 ;  /* 0x0000001fff317819 */ /* 0x000fc8000001163c */
[----:B------:R-:W-:-:S05]  /*1590*/  LEA.HI.SX32 R60, R60, R49, 0x15 ;  /* 0x000000313c3c7211 */ /* 0x000fca00078faaff */
[----:B------:R-:W-:Y:S01]  /*15a0*/  IMAD.HI R2, R60, 0x2aaaaaab, RZ ;  /* 0x2aaaaaab3c027827 */ /* 0x000fe200078e02ff */
[----:B------:R-:W-:-:S04]  /*15b0*/  SEL R22, R34, RZ, P3 ;  /* 0x000000ff22167207 */ /* 0x000fc80001800000 */
[----:B0-----:R-:W-:Y:S01]  /*15c0*/  SHF.R.U32.HI R13, RZ, 0x1f, R2 ;  /* 0x0000001fff0d7819 */ /* 0x001fe20000011602 */
[----:B------:R-:W-:-:S03]  /*15d0*/  IMAD.HI R34, R61, 0x2ef7722f, RZ ;  /* 0x2ef7722f3d227827 */ /* 0x000fc600078e02ff */
[----:B------:R-:W-:Y:S02]  /*15e0*/  LEA.HI R13, R2, R13, RZ, 0x1a ;  /* 0x0000000d020d7211 */ /* 0x000fe400078fd0ff */
[----:B-1----:R-:W-:-:S03]  /*15f0*/  SHF.R.U32.HI R15, RZ, 0x1f, R34 ;  /* 0x0000001fff0f7819 */ /* 0x002fc60000011622 */
[----:B------:R-:W-:Y:S01]  /*1600*/  IMAD R2, R13, -0x180, R60 ;  /* 0xfffffe800d027824 */ /* 0x000fe200078e023c */
[----:B------:R-:W-:Y:S02]  /*1610*/  SEL R90, R90, RZ, P3 ;  /* 0x000000ff5a5a7207 */ /* 0x000fe40001800000 */
[----:B------:R-:W-:Y:S02]  /*1620*/  SEL R24, R24, RZ, P3 ;  /* 0x000000ff18187207 */ /* 0x000fe40001800000 */
[----:B------:R-:W-:Y:S02]  /*1630*/  SEL R16, R16, RZ, P3 ;  /* 0x000000ff10107207 */ /* 0x000fe40001800000 */
[----:B------:R-:W-:Y:S02]  /*1640*/  SEL R25, R25, RZ, P3 ;  /* 0x000000ff19197207 */ /* 0x000fe40001800000 */
[----:B------:R-:W-:Y:S02]  /*1650*/  LEA.HI.SX32 R15, R34, R15, 0xe ;  /* 0x0000000f220f7211 */ /* 0x000fe400078f72ff */
[----:B------:R-:W-:-:S03]  /*1660*/  ISETP.GE.AND P3, PT, R2, 0x60, PT ;  /* 0x000000600200780c */ /* 0x000fc60003f66270 */
[----:B------:R-:W-:Y:S01]  /*1670*/  IMAD R15, R15, -0x15cd80, R61 ;  /* 0xffea32800f0f7824 */ /* 0x000fe200078e023d */
[----:B------:R-:W-:-:S03]  /*1680*/  MOV R34, RZ ;  /* 0x000000ff00227202 */ /* 0x000fc60000000f00 */
[----:B------:R-:W-:Y:S02]  /*1690*/  IMAD R13, R84, 0x57360, R15 ;  /* 0x00057360540d7824 */ /* 0x000fe400078e020f */
[----:B------:R-:W-:Y:S02]  /*16a0*/  IMAD.MOV.U32 R70, RZ, RZ, RZ ;  /* 0x000000ffff467224 */ /* 0x000fe400078e00ff */
[----:B------:R-:W-:Y:S02]  /*16b0*/  IMAD.MOV.U32 R49, RZ, RZ, RZ ;  /* 0x000000ffff317224 */ /* 0x000fe400078e00ff */
[----:B------:R-:W-:-:S04]  /*16c0*/  IMAD.WIDE R12, R13, 0x4, R40 ;  /* 0x000000040d0c7825 */ /* 0x000fc800078e0228 */
[----:B------:R-:W-:-:S04]  /*16d0*/  IMAD.WIDE R14, R2, 0x4, R50 ;  /* 0x00000004020e7825 */ /* 0x000fc800078e0232 */
[----:B------:R-:W-:-:S04]  /*16e0*/  IMAD.WIDE R32, R2, 0x4, R64 ;  /* 0x0000000402207825 */ /* 0x000fc800078e0240 */
[----:B------:R-:W-:-:S04]  /*16f0*/  IMAD.WIDE R36, R2, 0x4, R66 ;  /* 0x0000000402247825 */ /* 0x000fc800078e0242 */
[----:B------:R-:W-:Y:S01]  /*1700*/  IMAD.WIDE R38, R2, 0x4, R68 ;  /* 0x0000000402267825 */ /* 0x000fe200078e0244 */
[----:B--2---:R-:W-:Y:S02]  /*1710*/  SEL R83, R83, RZ, P1 ;  /* 0x000000ff53537207 */ /* 0x004fe40000800000 */
[----:B---3--:R-:W-:Y:S02]  /*1720*/  SEL R18, R18, RZ, P1 ;  /* 0x000000ff12127207 */ /* 0x008fe40000800000 */
[----:B----4-:R-:W-:Y:S02]  /*1730*/  SEL R44, R44, RZ, P1 ;  /* 0x000000ff2c2c7207 */ /* 0x010fe40000800000 */
[----:B-----5:R-:W-:Y:S02]  /*1740*/  SEL R42, R42, RZ, P1 ;  /* 0x000000ff2a2a7207 */ /* 0x020fe40000800000 */
[----:B------:R-:W-:Y:S02]  /*1750*/  SEL R43, R43, RZ, P1 ;  /* 0x000000ff2b2b7207 */ /* 0x000fe40000800000 */
[----:B------:R-:W-:-:S13]  /*1760*/  ISETP.LT.AND P1, PT, R53, 0x573600, !P3 ;  /* 0x005736003500780c */ /* 0x000fda0005f21270 */
[----:B------:R-:W2:Y:S04]  /*1770*/  @P1 LDG.E R82, desc[UR4][R12.64] ;  /* 0x000000040c521981 */ /* 0x000ea8000c1e1900 */
[----:B------:R0:W3:Y:S04]  /*1780*/  @P1 LDG.E.EL R70, desc[UR4][R14.64] ;  /* 0x000000040e461981 */ /* 0x0000e8000c2e1900 */
[----:B------:R1:W4:Y:S04]  /*1790*/  @P1 LDG.E.EL R52, desc[UR4][R32.64] ;  /* 0x0000000420341981 */ /* 0x000328000c2e1900 */
[----:B------:R5:W4:Y:S04]  /*17a0*/  @P1 LDG.E.EL R49, desc[UR4][R36.64] ;  /* 0x0000000424311981 */ /* 0x000b28000c2e1900 */
[----:B------:R0:W4:Y:S01]  /*17b0*/  @P1 LDG.E.EL R34, desc[UR4][R38.64] ;  /* 0x0000000426221981 */ /* 0x000122000c2e1900 */
[----:B------:R-:W-:-:S05]  /*17c0*/  IMAD.HI R71, R11, 0x2ef7722f, RZ ;  /* 0x2ef7722f0b477827 */ /* 0x000fca00078e02ff */
[----:B------:R-:W-:-:S04]  /*17d0*/  SHF.R.U32.HI R72, RZ, 0x1f, R71 ;  /* 0x0000001fff487819 */ /* 0x000fc80000011647 */
[----:B------:R-:W-:-:S05]  /*17e0*/  LEA.HI.SX32 R71, R71, R72, 0xe ;  /* 0x0000004847477211 */ /* 0x000fca00078f72ff */
[----:B------:R-:W-:Y:S01]  /*17f0*/  IMAD R71, R71, -0x15cd80, R11 ;  /* 0xffea328047477824 */ /* 0x000fe200078e020b */
[----:B------:R-:W-:Y:S02]  /*1800*/  SEL R88, R88, RZ, P2 ;  /* 0x000000ff58587207 */ /* 0x000fe40001000000 */
[----:B------:R-:W-:Y:S01]  /*1810*/  SEL R17, R17, RZ, P2 ;  /* 0x000000ff11117207 */ /* 0x000fe20001000000 */
[----:B------:R-:W-:Y:S01]  /*1820*/  IMAD R71, R84, 0x57360, R71 ;  /* 0x0005736054477824 */ /* 0x000fe200078e0247 */
[----:B------:R-:W-:Y:S02]  /*1830*/  SEL R47, R47, RZ, P2 ;  /* 0x000000ff2f2f7207 */ /* 0x000fe40001000000 */
[----:B------:R-:W-:Y:S02]  /*1840*/  SEL R45, R45, RZ, P2 ;  /* 0x000000ff2d2d7207 */ /* 0x000fe40001000000 */
[----:B------:R-:W-:Y:S02]  /*1850*/  SEL R46, R46, RZ, P2 ;  /* 0x000000ff2e2e7207 */ /* 0x000fe40001000000 */
[----:B------:R-:W-:Y:S01]  /*1860*/  ISETP.GE.AND P2, PT, R4, 0x60, PT ;  /* 0x000000600400780c */ /* 0x000fe20003f46270 */
[----:B0-----:R-:W-:Y:S01]  /*1870*/  IMAD.WIDE R14, R71, 0x4, R40 ;  /* 0x00000004470e7825 */ /* 0x001fe200078e0228 */
[----:B------:R-:W-:-:S03]  /*1880*/  HFMA2.MMA R11, -RZ, RZ, 0, 0 ;  /* 0x00000000ff0b7435 */ /* 0x000fc600000001ff */
[----:B-1----:R-:W-:-:S04]  /*1890*/  IMAD.WIDE R32, R4, 0x4, R50 ;  /* 0x0000000404207825 */ /* 0x002fc800078e0232 */
[----:B------:R-:W-:-:S04]  /*18a0*/  IMAD.WIDE R50, R4, 0x4, R66 ;  /* 0x0000000404327825 */ /* 0x000fc800078e0242 */
[----:B-----5:R-:W-:-:S04]  /*18b0*/  IMAD.WIDE R36, R4, 0x4, R64 ;  /* 0x0000000404247825 */ /* 0x020fc800078e0240 */
[----:B------:R-:W-:Y:S02]  /*18c0*/  IMAD.MOV.U32 R81, RZ, RZ, RZ ;  /* 0x000000ffff517224 */ /* 0x000fe400078e00ff */
[----:B------:R-:W-:Y:S02]  /*18d0*/  IMAD.MOV.U32 R38, RZ, RZ, RZ ;  /* 0x000000ffff267224 */ /* 0x000fe400078e00ff */
[----:B------:R-:W-:Y:S02]  /*18e0*/  IMAD.MOV.U32 R13, RZ, RZ, RZ ;  /* 0x000000ffff0d7224 */ /* 0x000fe400078e00ff */
[----:B------:R-:W-:Y:S01]  /*18f0*/  IMAD.WIDE R64, R4, 0x4, R68 ;  /* 0x0000000404407825 */ /* 0x000fe200078e0244 */
[----:B--2---:R-:W-:Y:S02]  /*1900*/  SEL R82, R82, RZ, P1 ;  /* 0x000000ff52527207 */ /* 0x004fe40000800000 */
[----:B---3--:R-:W-:Y:S02]  /*1910*/  SEL R12, R70, RZ, P1 ;  /* 0x000000ff460c7207 */ /* 0x008fe40000800000 */
[----:B----4-:R-:W-:-:S02]  /*1920*/  SEL R41, R52, RZ, P1 ;  /* 0x000000ff34297207 */ /* 0x010fc40000800000 */
[----:B------:R-:W-:Y:S02]  /*1930*/  SEL R39, R49, RZ, P1 ;  /* 0x000000ff31277207 */ /* 0x000fe40000800000 */
[----:B------:R-:W-:Y:S02]  /*1940*/  SEL R40, R34, RZ, P1 ;  /* 0x000000ff22287207 */ /* 0x000fe40000800000 */
[----:B------:R-:W-:-:S13]  /*1950*/  ISETP.LT.AND P1, PT, R53, 0x573600, !P2 ;  /* 0x005736003500780c */ /* 0x000fda0005721270 */
[----:B------:R-:W2:Y:S04]  /*1960*/  @P1 LDG.E.EL R11, desc[UR4][R50.64] ;  /* 0x00000004320b1981 */ /* 0x000ea8000c2e1900 */
[----:B------:R0:W3:Y:S04]  /*1970*/  @P1 LDG.E R81, desc[UR4][R14.64] ;  /* 0x000000040e511981 */ /* 0x0000e8000c1e1900 */
[----:B------:R1:W4:Y:S04]  /*1980*/  @P1 LDG.E.EL R92, desc[UR4][R32.64] ;  /* 0x00000004205c1981 */ /* 0x000328000c2e1900 */
[----:B------:R-:W5:Y:S04]  /*1990*/  @P1 LDG.E.EL R38, desc[UR4][R36.64] ;  /* 0x0000000424261981 */ /* 0x000f68000c2e1900 */
[----:B------:R1:W5:Y:S01]  /*19a0*/  @P1 LDG.E.EL R13, desc[UR4][R64.64] ;  /* 0x00000004400d1981 */ /* 0x000362000c2e1900 */
[----:B0-----:R-:W-:-:S05]  /*19b0*/  VIADD R15, R8, 0xffffff40 ;  /* 0xffffff40080f7836 */ /* 0x001fca0000000000 */
[----:B------:R-:W-:Y:S01]  /*19c0*/  ISETP.GE.U32.AND P2, PT, R15, 0x60, PT ;  /* 0x000000600f00780c */ /* 0x000fe20003f46070 */
[----:B------:R-:W-:Y:S02]  /*19d0*/  IMAD.MOV.U32 R49, RZ, RZ, RZ ;  /* 0x000000ffff317224 */ /* 0x000fe400078e00ff */
[----:B------:R-:W-:Y:S02]  /*19e0*/  IMAD.MOV.U32 R34, RZ, RZ, RZ ;  /* 0x000000ffff227224 */ /* 0x000fe400078e00ff */
[----:B------:R-:W-:Y:S02]  /*19f0*/  IMAD.MOV.U32 R52, RZ, RZ, RZ ;  /* 0x000000ffff347224 */ /* 0x000fe400078e00ff */
[----:B-1----:R-:W-:-:S04]  /*1a00*/  IMAD.WIDE R32, R8, 0x4, R86 ;  /* 0x0000000408207825 */ /* 0x002fc800078e0256 */
[----:B------:R-:W-:-:S04]  /*1a10*/  IMAD.WIDE R50, R8, 0x4, R78 ;  /* 0x0000000408327825 */ /* 0x000fc800078e024e */
[----:B------:R-:W-:-:S04]  /*1a20*/  IMAD.WIDE R64, R8, 0x4, R124 ;  /* 0x0000000408407825 */ /* 0x000fc800078e027c */
[----:B------:R-:W-:Y:S01]  /*1a30*/  IMAD.WIDE R66, R8, 0x4, R116 ;  /* 0x0000000408427825 */ /* 0x000fe200078e0274 */
[----:B--2---:R-:W-:-:S03]  /*1a40*/  SEL R36, R11, RZ, P1 ;  /* 0x000000ff0b247207 */ /* 0x004fc60000800000 */
[----:B------:R-:W-:Y:S01]  /*1a50*/  IMAD R11, R27, -0xe89, R29 ;  /* 0xfffff1771b0b7824 */ /* 0x000fe200078e021d */
[----:B---3--:R-:W-:-:S03]  /*1a60*/  SEL R81, R81, RZ, P1 ;  /* 0x000000ff51517207 */ /* 0x008fc60000800000 */
[----:B------:R-:W-:Y:S01]  /*1a70*/  IMAD R11, R10, 0x57360, R11 ;  /* 0x000573600a0b7824 */ /* 0x000fe200078e020b */
[----:B----4-:R-:W-:Y:S02]  /*1a80*/  SEL R92, R92, RZ, P1 ;  /* 0x000000ff5c5c7207 */ /* 0x010fe40000800000 */
[----:B-----5:R-:W-:Y:S02]  /*1a90*/  SEL R38, R38, RZ, P1 ;  /* 0x000000ff26267207 */ /* 0x020fe40000800000 */
[----:B------:R-:W-:Y:S02]  /*1aa0*/  SEL R37, R13, RZ, P1 ;  /* 0x000000ff0d257207 */ /* 0x000fe40000800000 */
[----:B------:R-:W-:Y:S01]  /*1ab0*/  ISETP.LT.AND P1, PT, R29, 0x573600, !P2 ;  /* 0x005736001d00780c */ /* 0x000fe20005721270 */
[----:B------:R-:W-:Y:S01]  /*1ac0*/  HFMA2.MMA R27, -RZ, RZ, 0, 0 ;  /* 0x00000000ff1b7435 */ /* 0x000fe200000001ff */
[----:B------:R-:W-:Y:S01]  /*1ad0*/  IMAD R68, R15, 0xe89, R11 ;  /* 0x00000e890f447824 */ /* 0x000fe200078e020b */
[----:B------:R-:W-:-:S03]  /*1ae0*/  MOV R13, RZ ;  /* 0x000000ff000d7202 */ /* 0x000fc60000000f00 */
[----:B------:R-:W-:-:S07]  /*1af0*/  IMAD.WIDE R68, R68, 0x4, R76 ;  /* 0x0000000444447825 */ /* 0x000fce00078e024c */
[----:B------:R-:W2:Y:S04]  /*1b00*/  @P1 LDG.E.EL R49, desc[UR4][R32.64+-0x300] ;  /* 0xfffd000420311981 */ /* 0x000ea8000c2e1900 */
[----:B------:R0:W3:Y:S04]  /*1b10*/  @P1 LDG.E R13, desc[UR4][R68.64] ;  /* 0x00000004440d1981 */ /* 0x0000e8000c1e1900 */
[----:B------:R1:W4:Y:S04]  /*1b20*/  @P1 LDG.E.EL R34, desc[UR4][R50.64+-0x300] ;  /* 0xfffd000432221981 */ /* 0x000328000c2e1900 */
[----:B------:R5:W4:Y:S04]  /*1b30*/  @P1 LDG.E.EL R27, desc[UR4][R64.64+-0x300] ;  /* 0xfffd0004401b1981 */ /* 0x000b28000c2e1900 */
[----:B------:R5:W4:Y:S01]  /*1b40*/  @P1 LDG.E.EL R52, desc[UR4][R66.64+-0x300] ;  /* 0xfffd000442341981 */ /* 0x000b22000c2e1900 */
[C---:B------:R-:W-:Y:S01]  /*1b50*/  ISETP.GT.AND P2, PT, R8.reuse, 0x11f, PT ;  /* 0x0000011f0800780c */ /* 0x040fe20003f44270 */
[----:B0-----:R-:W-:Y:S01]  /*1b60*/  VIADD R68, R8, 0xfffffee0 ;  /* 0xfffffee008447836 */ /* 0x001fe20000000000 */
[----:B------:R-:W-:-:S03]  /*1b70*/  CS2R R72, SRZ ;  /* 0x0000000000487805 */ /* 0x000fc6000001ff00 */
[----:B------:R-:W-:Y:S02]  /*1b80*/  IMAD R71, R68, 0xe89, R11 ;  /* 0x00000e8944477824 */ /* 0x000fe400078e020b */
[----:B-1----:R-:W-:-:S04]  /*1b90*/  IMAD.WIDE R50, R8, 0x4, R102 ;  /* 0x0000000408327825 */ /* 0x002fc800078e0266 */
[----:B-----5:R-:W-:-:S04]  /*1ba0*/  IMAD.WIDE R64, R8, 0x4, R104 ;  /* 0x0000000408407825 */ /* 0x020fc800078e0268 */
[----:B------:R-:W-:-:S04]  /*1bb0*/  IMAD.WIDE R66, R8, 0x4, R112 ;  /* 0x0000000408427825 */ /* 0x000fc800078e0270 */
[----:B------:R-:W-:-:S04]  /*1bc0*/  IMAD.WIDE R68, R8, 0x4, R114 ;  /* 0x0000000408447825 */ /* 0x000fc800078e0272 */
[----:B------:R-:W-:Y:S01]  /*1bd0*/  IMAD.WIDE R70, R71, 0x4, R100 ;  /* 0x0000000447467825 */ /* 0x000fe200078e0264 */
[----:B--2---:R-:W-:Y:S02]  /*1be0*/  SEL R14, R49, RZ, P1 ;  /* 0x000000ff310e7207 */ /* 0x004fe40000800000 */
[----:B---3--:R-:W-:Y:S02]  /*1bf0*/  SEL R13, R13, RZ, P1 ;  /* 0x000000ff0d0d7207 */ /* 0x008fe40000800000 */
[----:B----4-:R-:W-:Y:S02]  /*1c00*/  SEL R34, R34, RZ, P1 ;  /* 0x000000ff22227207 */ /* 0x010fe40000800000 */
[----:B------:R-:W-:Y:S02]  /*1c10*/  SEL R32, R27, RZ, P1 ;  /* 0x000000ff1b207207 */ /* 0x000fe40000800000 */
[----:B------:R-:W-:Y:S02]  /*1c20*/  SEL R33, R52, RZ, P1 ;  /* 0x000000ff34217207 */ /* 0x000fe40000800000 */
[----:B------:R-:W-:Y:S01]  /*1c30*/  ISETP.LT.AND P1, PT, R29, 0x573600, P2 ;  /* 0x005736001d00780c */ /* 0x000fe20001721270 */
[----:B------:R-:W-:Y:S01]  /*1c40*/  IMAD.MOV.U32 R52, RZ, RZ, RZ ;  /* 0x000000ffff347224 */ /* 0x000fe200078e00ff */
[----:B------:R-:W-:Y:S01]  /*1c50*/  MOV R27, RZ ;  /* 0x000000ff001b7202 */ /* 0x000fe20000000f00 */
[----:B------:R-:W-:-:S10]  /*1c60*/  IMAD.MOV.U32 R49, RZ, RZ, RZ ;  /* 0x000000ffff317224 */ /* 0x000fd400078e00ff */
[----:B------:R-:W2:Y:S04]  /*1c70*/  @P1 LDG.E.EL R27, desc[UR4][R50.64+-0x480] ;  /* 0xfffb8004321b1981 */ /* 0x000ea8000c2e1900 */
[----:B------:R0:W3:Y:S04]  /*1c80*/  @P1 LDG.E.EL R73, desc[UR4][R64.64+-0x480] ;  /* 0xfffb800440491981 */ /* 0x0000e8000c2e1900 */
[----:B------:R1:W4:Y:S04]  /*1c90*/  @P1 LDG.E.EL R49, desc[UR4][R66.64+-0x480] ;  /* 0xfffb800442311981 */ /* 0x000328000c2e1900 */
[----:B------:R5:W4:Y:S04]  /*1ca0*/  @P1 LDG.E.EL R72, desc[UR4][R68.64+-0x480] ;  /* 0xfffb800444481981 */ /* 0x000b28000c2e1900 */
[----:B------:R0:W4:Y:S01]  /*1cb0*/  @P1 LDG.E R52, desc[UR4][R70.64] ;  /* 0x0000000446341981 */ /* 0x000122000c1e1900 */
[----:B------:R-:W-:Y:S01]  /*1cc0*/  IMAD R9, R9, -0xe89, R53 ;  /* 0xfffff17709097824 */ /* 0x000fe200078e0235 */
[----:B------:R-:W-:-:S03]  /*1cd0*/  ISETP.GT.AND P2, PT, R0, 0x11f, PT ;  /* 0x0000011f0000780c */ /* 0x000fc60003f44270 */
[----:B------:R-:W-:Y:S01]  /*1ce0*/  IMAD R9, R84, 0x57360, R9 ;  /* 0x0005736054097824 */ /* 0x000fe200078e0209 */
[----:B------:R-:W-:Y:S01]  /*1cf0*/  HFMA2.MMA R85, -RZ, RZ, 0, 0 ;  /* 0x00000000ff557435 */ /* 0x000fe200000001ff */
[----:B------:R-:W-:Y:S02]  /*1d00*/  CS2R R78, SRZ ;  /* 0x00000000004e7805 */ /* 0x000fe4000001ff00 */
[----:B------:R-:W-:Y:S01]  /*1d10*/  CS2R R76, SRZ ;  /* 0x00000000004c7805 */ /* 0x000fe2000001ff00 */
[----:B0-----:R-:W-:-:S04]  /*1d20*/  IMAD.WIDE R64, R0, 0x4, R102 ;  /* 0x0000000400407825 */ /* 0x001fc800078e0266 */
[----:B-1----:R-:W-:-:S04]  /*1d30*/  IMAD.WIDE R66, R0, 0x4, R104 ;  /* 0x0000000400427825 */ /* 0x002fc800078e0268 */
[----:B-----5:R-:W-:-:S04]  /*1d40*/  IMAD.WIDE R68, R0, 0x4, R112 ;  /* 0x0000000400447825 */ /* 0x020fc800078e0270 */
[----:B------:R-:W-:Y:S01]  /*1d50*/  IMAD.WIDE R70, R0, 0x4, R114 ;  /* 0x0000000400467825 */ /* 0x000fe200078e0272 */
[----:B--2---:R-:W-:Y:S02]  /*1d60*/  SEL R27, R27, RZ, P1 ;  /* 0x000000ff1b1b7207 */ /* 0x004fe40000800000 */
[----:B---3--:R-:W-:Y:S02]  /*1d70*/  SEL R51, R73, RZ, P1 ;  /* 0x000000ff49337207 */ /* 0x008fe40000800000 */
[----:B----4-:R-:W-:Y:S02]  /*1d80*/  SEL R49, R49, RZ, P1 ;  /* 0x000000ff31317207 */ /* 0x010fe40000800000 */
[----:B------:R-:W-:Y:S01]  /*1d90*/  SEL R50, R72, RZ, P1 ;  /* 0x000000ff48327207 */ /* 0x000fe20000800000 */
[----:B------:R-:W-:Y:S01]  /*1da0*/  VIADD R72, R0, 0xfffffee0 ;  /* 0xfffffee000487836 */ /* 0x000fe20000000000 */
[----:B------:R-:W-:Y:S02]  /*1db0*/  SEL R52, R52, RZ, P1 ;  /* 0x000000ff34347207 */ /* 0x000fe40000800000 */
[----:B------:R-:W-:Y:S01]  /*1dc0*/  ISETP.LT.AND P1, PT, R53, 0x573600, P2 ;  /* 0x005736003500780c */ /* 0x000fe20001721270 */
[----:B------:R-:W-:-:S04]  /*1dd0*/  IMAD R72, R72, 0xe89, R9 ;  /* 0x00000e8948487824 */ /* 0x000fc800078e0209 */
[----:B------:R-:W-:-:S08]  /*1de0*/  IMAD.WIDE R72, R72, 0x4, R100 ;  /* 0x0000000448487825 */ /* 0x000fd000078e0264 */
[----:B------:R-:W2:Y:S04]  /*1df0*/  @P1 LDG.E.EL R85, desc[UR4][R64.64+-0x480] ;  /* 0xfffb800440551981 */ /* 0x000ea8000c2e1900 */
[----:B------:R-:W3:Y:S04]  /*1e00*/  @P1 LDG.E.EL R76, desc[UR4][R66.64+-0x480] ;  /* 0xfffb8004424c1981 */ /* 0x000ee8000c2e1900 */
[----:B------:R-:W4:Y:S04]  /*1e10*/  @P1 LDG.E.EL R77, desc[UR4][R68.64+-0x480] ;  /* 0xfffb8004444d1981 */ /* 0x000f28000c2e1900 */
[----:B------:R0:W5:Y:S04]  /*1e20*/  @P1 LDG.E.EL R78, desc[UR4][R70.64+-0x480] ;  /* 0xfffb8004464e1981 */ /* 0x000168000c2e1900 */
[----:B------:R1:W5:Y:S01]  /*1e30*/  @P1 LDG.E R79, desc[UR4][R72.64] ;  /* 0x00000004484f1981 */ /* 0x000362000c1e1900 */
[----:B------:R-:W-:Y:S01]  /*1e40*/  IMAD R63, R62, -0xe89, R63 ;  /* 0xfffff1773e3f7824 */ /* 0x000fe200078e023f */
[C---:B------:R-:W-:Y:S01]  /*1e50*/  ISETP.GT.AND P2, PT, R3.reuse, 0x11f, PT ;  /* 0x0000011f0300780c */ /* 0x040fe20003f44270 */
[----:B0-----:R-:W-:-:S02]  /*1e60*/  VIADD R70, R3, 0xfffffee0 ;  /* 0xfffffee003467836 */ /* 0x001fc40000000000 */
[----:B-1----:R-:W-:Y:S01]  /*1e70*/  IMAD R72, R84, 0x57360, R63 ;  /* 0x0005736054487824 */ /* 0x002fe200078e023f */
[----:B------:R-:W-:-:S03]  /*1e80*/  CS2R R86, SRZ ;  /* 0x0000000000567805 */ /* 0x000fc6000001ff00 */
[----:B------:R-:W-:Y:S01]  /*1e90*/  IMAD R70, R70, 0xe89, R72 ;  /* 0x00000e8946467824 */ /* 0x000fe200078e0248 */
[----:B------:R-:W-:Y:S02]  /*1ea0*/  CS2R R96, SRZ ;  /* 0x0000000000607805 */ /* 0x000fe4000001ff00 */
[----:B------:R-:W-:Y:S01]  /*1eb0*/  MOV R95, RZ ;  /* 0x000000ff005f7202 */ /* 0x000fe20000000f00 */
        /* <DEDUP_REMOVED lines=10> */
[----:B------:R-:W-:Y:S01]  /*1f60*/  ISETP.LT.AND P1, PT, R53, 0x573600, P2 ;  /* 0x005736003500780c */ /* 0x000fe20001721270 */
[----:B------:R-:W-:-:S12]  /*1f70*/  IMAD.MOV.U32 R85, RZ, RZ, RZ ;  /* 0x000000ffff557224 */ /* 0x000fd800078e00ff */
[----:B------:R-:W2:Y:S04]  /*1f80*/  @P1 LDG.E.EL R96, desc[UR4][R62.64+-0x480] ;  /* 0xfffb80043e601981 */ /* 0x000ea8000c2e1900 */
[----:B------:R-:W3:Y:S04]  /*1f90*/  @P1 LDG.E.EL R86, desc[UR4][R64.64+-0x480] ;  /* 0xfffb800440561981 */ /* 0x000ee8000c2e1900 */
[----:B------:R-:W4:Y:S04]  /*1fa0*/  @P1 LDG.E.EL R95, desc[UR4][R66.64+-0x480] ;  /* 0xfffb8004425f1981 */ /* 0x000f28000c2e1900 */
[----:B------:R0:W5:Y:S04]  /*1fb0*/  @P1 LDG.E.EL R85, desc[UR4][R68.64+-0x480] ;  /* 0xfffb800444551981 */ /* 0x000168000c2e1900 */
[----:B------:R2:W5:Y:S01]  /*1fc0*/  @P1 LDG.E R87, desc[UR4][R70.64] ;  /* 0x0000000446571981 */ /* 0x000562000c1e1900 */
[----:B------:R-:W-:Y:S01]  /*1fd0*/  ISETP.GT.AND P2, PT, R2, 0x11f, PT ;  /* 0x0000011f0200780c */ /* 0x000fe20003f44270 */
[----:B------:R-:W-:Y:S01]  /*1fe0*/  IMAD R61, R60, -0xe89, R61 ;  /* 0xfffff1773c3d7824 */ /* 0x000fe200078e023d */
[----:B0-----:R-:W-:-:S03]  /*1ff0*/  IADD3 R68, R2, -0x120, RZ ;  /* 0xfffffee002447810 */ /* 0x001fc60007ffe0ff */
[----:B------:R-:W-:Y:S02]  /*2000*/  IMAD R84, R84, 0x57360, R61 ;  /* 0x0005736054547824 */ /* 0x000fe400078e023d */
[----:B------:R-:W-:Y:S02]  /*2010*/  IMAD.MOV.U32 R98, RZ, RZ, RZ ;  /* 0x000000ffff627224 */ /* 0x000fe400078e00ff */
[----:B------:R-:W-:Y:S02]  /*2020*/  IMAD R68, R68, 0xe89, R84 ;  /* 0x00000e8944447824 */ /* 0x000fe400078e0254 */
[----:B------:R-:W-:-:S04]  /*2030*/  IMAD.WIDE R62, R2, 0x4, R104 ;  /* 0x00000004023e7825 */ /* 0x000fc800078e0268 */
[----:B------:R-:W-:Y:S02]  /*2040*/  IMAD.MOV.U32 R106, RZ, RZ, RZ ;  /* 0x000000ffff6a7224 */ /* 0x000fe400078e00ff */
        /* <DEDUP_REMOVED lines=10> */
[----:B------:R-:W-:Y:S01]  /*20f0*/  HFMA2.MMA R96, -RZ, RZ, 0, 0 ;  /* 0x00000000ff607435 */ /* 0x000fe200000001ff */
[----:B------:R-:W-:-:S11]  /*2100*/  IMAD.MOV.U32 R95, RZ, RZ, RZ ;  /* 0x000000ffff5f7224 */ /* 0x000fd600078e00ff */
[----:B------:R-:W2:Y:S04]  /*2110*/  @P1 LDG.E.EL R98, desc[UR4][R62.64+-0x480] ;  /* 0xfffb80043e621981 */ /* 0x000ea8000c2e1900 */
[----:B------:R-:W3:Y:S04]  /*2120*/  @P1 LDG.E.EL R106, desc[UR4][R60.64+-0x480] ;  /* 0xfffb80043c6a1981 */ /* 0x000ee8000c2e1900 */
[----:B------:R-:W4:Y:S04]  /*2130*/  @P1 LDG.E.EL R95, desc[UR4][R64.64+-0x480] ;  /* 0xfffb8004405f1981 */ /* 0x000f28000c2e1900 */
[----:B------:R0:W5:Y:S04]  /*2140*/  @P1 LDG.E.EL R96, desc[UR4][R66.64+-0x480] ;  /* 0xfffb800442601981 */ /* 0x000168000c2e1900 */
[----:B------:R2:W5:Y:S01]  /*2150*/  @P1 LDG.E R97, desc[UR4][R68.64] ;  /* 0x0000000444611981 */ /* 0x000562000c1e1900 */
[----:B0-----:R-:W-:Y:S01]  /*2160*/  VIADD R66, R7, 0xfffffee0 ;  /* 0xfffffee007427836 */ /* 0x001fe20000000000 */
[----:B------:R-:W-:-:S02]  /*2170*/  CS2R R110, SRZ ;  /* 0x00000000006e7805 */ /* 0x000fc4000001ff00 */
[----:B------:R-:W-:Y:S01]  /*2180*/  CS2R R108, SRZ ;  /* 0x00000000006c7805 */ /* 0x000fe2000001ff00 */
        /* <DEDUP_REMOVED lines=10> */
[C---:B------:R-:W-:Y:S01]  /*2230*/  ISETP.GT.AND P1, PT, R7.reuse, 0x11f, !P0 ;  /* 0x0000011f0700780c */ /* 0x040fe20004724270 */
[----:B------:R-:W-:Y:S01]  /*2240*/  IMAD R66, R10, 0x57360, R66 ;  /* 0x000573600a427824 */ /* 0x000fe200078e0242 */
[----:B------:R-:W-:Y:S01]  /*2250*/  CS2R R106, SRZ ;  /* 0x00000000006a7805 */ /* 0x000fe2000001ff00 */
[----:B------:R-:W-:-:S04]  /*2260*/  IMAD.WIDE R58, R7, 0x4, R102 ;  /* 0x00000004073a7825 */ /* 0x000fc800078e0266 */
[----:B------:R-:W-:-:S06]  /*2270*/  IMAD.WIDE R66, R66, 0x4, R100 ;  /* 0x0000000442427825 */ /* 0x000fcc00078e0264 */
[----:B------:R-:W2:Y:S04]  /*2280*/  @P1 LDG.E.EL R106, desc[UR4][R58.64+-0x480] ;  /* 0xfffb80043a6a1981 */ /* 0x000ea8000c2e1900 */
[----:B------:R-:W3:Y:S04]  /*2290*/  @P1 LDG.E.EL R107, desc[UR4][R60.64+-0x480] ;  /* 0xfffb80043c6b1981 */ /* 0x000ee8000c2e1900 */
[----:B------:R-:W4:Y:S04]  /*22a0*/  @P1 LDG.E.EL R108, desc[UR4][R62.64+-0x480] ;  /* 0xfffb80043e6c1981 */ /* 0x000f28000c2e1900 */
[----:B------:R-:W5:Y:S04]  /*22b0*/  @P1 LDG.E.EL R109, desc[UR4][R64.64+-0x480] ;  /* 0xfffb8004406d1981 */ /* 0x000f68000c2e1900 */
[----:B------:R0:W5:Y:S01]  /*22c0*/  @P1 LDG.E R110, desc[UR4][R66.64] ;  /* 0x00000004426e1981 */ /* 0x000162000c1e1900 */
[----:B------:R-:W-:-:S02]  /*22d0*/  IMAD R57, R80, -0xe89, R57 ;  /* 0xfffff17750397824 */ /* 0x000fc400078e0239 */
[----:B0-----:R-:W-:-:S04]  /*22e0*/  VIADD R66, R6, 0xfffffee0 ;  /* 0xfffffee006427836 */ /* 0x001fc80000000000 */
[----:B------:R-:W-:Y:S01]  /*22f0*/  IMAD R66, R66, 0xe89, R57 ;  /* 0x00000e8942427824 */ /* 0x000fe200078e0239 */
[----:B------:R-:W-:-:S03]  /*2300*/  CS2R R120, SRZ ;  /* 0x0000000000787805 */ /* 0x000fc6000001ff00 */
[----:B------:R-:W-:Y:S01]  /*2310*/  IMAD R66, R10, 0x57360, R66 ;  /* 0x000573600a427824 */ /* 0x000fe200078e0242 */
[----:B------:R-:W-:Y:S02]  /*2320*/  MOV R80, RZ ;  /* 0x000000ff00507202 */ /* 0x000fe40000000f00 */
[----:B------:R-:W-:Y:S01]  /*2330*/  CS2R R118, SRZ ;  /* 0x0000000000767805 */ /* 0x000fe2000001ff00 */
        /* <DEDUP_REMOVED lines=10> */
[----:B------:R-:W-:-:S13]  /*23e0*/  ISETP.GT.AND P1, PT, R6, 0x11f, !P0 ;  /* 0x0000011f0600780c */ /* 0x000fda0004724270 */
[----:B------:R0:W2:Y:S04]  /*23f0*/  @P1 LDG.E.EL R80, desc[UR4][R58.64+-0x480] ;  /* 0xfffb80043a501981 */ /* 0x0000a8000c2e1900 */
[----:B------:R1:W3:Y:S04]  /*2400*/  @P1 LDG.E.EL R119, desc[UR4][R60.64+-0x480] ;  /* 0xfffb80043c771981 */ /* 0x0002e8000c2e1900 */
[----:B------:R4:W5:Y:S04]  /*2410*/  @P1 LDG.E.EL R111, desc[UR4][R62.64+-0x480] ;  /* 0xfffb80043e6f1981 */ /* 0x000968000c2e1900 */
[----:B------:R1:W5:Y:S04]  /*2420*/  @P1 LDG.E.EL R118, desc[UR4][R64.64+-0x480] ;  /* 0xfffb800440761981 */ /* 0x000368000c2e1900 */
[----:B------:R1:W5:Y:S01]  /*2430*/  @P1 LDG.E R120, desc[UR4][R66.64] ;  /* 0x0000000442781981 */ /* 0x000362000c1e1900 */
[----:B0-----:R-:W-:-:S02]  /*2440*/  VIADD R58, R5, 0xfffffee0 ;  /* 0xfffffee0053a7836 */ /* 0x001fc40000000000 */
[----:B------:R-:W-:-:S04]  /*2450*/  IMAD R55, R75, -0xe89, R55 ;  /* 0xfffff1774b377824 */ /* 0x000fc800078e0237 */
[----:B------:R-:W-:Y:S01]  /*2460*/  IMAD R58, R58, 0xe89, R55 ;  /* 0x00000e893a3a7824 */ /* 0x000fe200078e0237 */
[----:B------:R-:W-:-:S03]  /*2470*/  HFMA2.MMA R75, -RZ, RZ, 0, 0 ;  /* 0x00000000ff4b7435 */ /* 0x000fc600000001ff */
[----:B------:R-:W-:Y:S02]  /*2480*/  IMAD R58, R10, 0x57360, R58 ;  /* 0x000573600a3a7824 */ /* 0x000fe400078e023a */
[----:B------:R-:W-:Y:S02]  /*2490*/  IMAD.MOV.U32 R122, RZ, RZ, RZ ;  /* 0x000000ffff7a7224 */ /* 0x000fe400078e00ff */
[----:B------:R-:W-:Y:S01]  /*24a0*/  IMAD.WIDE R58, R58, 0x4, R100 ;  /* 0x000000043a3a7825 */ /* 0x000fe200078e0264 */
[----:B------:R-:W-:-:S03]  /*24b0*/  CS2R R100, SRZ ;  /* 0x0000000000647805 */ /* 0x000fc6000001ff00 */
[----:B-1----:R-:W-:-:S04]  /*24c0*/  IMAD.WIDE R60, R5, 0x4, R102 ;  /* 0x00000004053c7825 */ /* 0x002fc800078e0266 */
[----:B----4-:R-:W-:-:S04]  /*24d0*/  IMAD.WIDE R62, R5, 0x4, R104 ;  /* 0x00000004053e7825 */ /* 0x010fc800078e0268 */
[----:B------:R-:W-:-:S04]  /*24e0*/  IMAD.WIDE R64, R5, 0x4, R112 ;  /* 0x0000000405407825 */ /* 0x000fc800078e0270 */
[----:B------:R-:W-:Y:S01]  /*24f0*/  IMAD.WIDE R66, R5, 0x4, R114 ;  /* 0x0000000405427825 */ /* 0x000fe200078e0272 */
[----:B--2---:R-:W-:Y:S02]  /*2500*/  SEL R80, R80, RZ, P1 ;  /* 0x000000ff50507207 */ /* 0x004fe40000800000 */
[----:B---3--:R-:W-:Y:S02]  /*2510*/  SEL R119, R119, RZ, P1 ;  /* 0x000000ff77777207 */ /* 0x008fe40000800000 */
[----:B-----5:R-:W-:Y:S02]  /*2520*/  SEL R111, R111, RZ, P1 ;  /* 0x000000ff6f6f7207 */ /* 0x020fe40000800000 */
[----:B------:R-:W-:Y:S02]  /*2530*/  SEL R118, R118, RZ, P1 ;  /* 0x000000ff76767207 */ /* 0x000fe40000800000 */
[----:B------:R-:W-:Y:S02]  /*2540*/  SEL R120, R120, RZ, P1 ;  /* 0x000000ff78787207 */ /* 0x000fe40000800000 */
[----:B------:R-:W-:-:S13]  /*2550*/  ISETP.GT.AND P1, PT, R5, 0x11f, !P0 ;  /* 0x0000011f0500780c */ /* 0x000fda0004724270 */
[----:B------:R-:W2:Y:S04]  /*2560*/  @P1 LDG.E.EL R122, desc[UR4][R60.64+-0x480] ;  /* 0xfffb80043c7a1981 */ /* 0x000ea8000c2e1900 */
[----:B------:R-:W3:Y:S04]  /*2570*/  @P1 LDG.E.EL R121, desc[UR4][R62.64+-0x480] ;  /* 0xfffb80043e791981 */ /* 0x000ee8000c2e1900 */
[----:B------:R-:W4:Y:S04]  /*2580*/  @P1 LDG.E.EL R101, desc[UR4][R64.64+-0x480] ;  /* 0xfffb800440651981 */ /* 0x000f28000c2e1900 */
[----:B------:R-:W5:Y:S04]  /*2590*/  @P1 LDG.E.EL R75, desc[UR4][R66.64+-0x480] ;  /* 0xfffb8004424b1981 */ /* 0x000f68000c2e1900 */
[----:B------:R0:W5:Y:S01]  /*25a0*/  @P1 LDG.E R100, desc[UR4][R58.64] ;  /* 0x000000043a641981 */ /* 0x000162000c1e1900 */
[----:B------:R-:W-:Y:S01]  /*25b0*/  FADD R103, R48, 0.0010000000474974513054 ;  /* 0x3a83126f30677421 */ /* 0x000fe20000000000 */
[----:B------:R-:W-:-:S03]  /*25c0*/  FADD R22, R22, 0.0010000000474974513054 ;  /* 0x3a83126f16167421 */ /* 0x000fc60000000000 */
[----:B0-----:R-:W0:Y:S08]  /*25d0*/  MUFU.SQRT R58, R103 ;  /* 0x00000067003a7308 */ /* 0x001e300000002000 */
[----:B------:R-:W1:Y:S01]  /*25e0*/  MUFU.SQRT R22, R22 ;  /* 0x0000001600167308 */ /* 0x000e620000002000 */
[----:B------:R-:W-:Y:S01]  /*25f0*/  FADD R21, R21, 0.0010000000474974513054 ;  /* 0x3a83126f15157421 */ /* 0x000fe20000000000 */
[----:B0-----:R-:W-:-:S06]  /*2600*/  FSETP.GEU.AND P5, PT, R58, 1.175494350822287508e-38, PT ;  /* 0x008000003a00780b */ /* 0x001fcc0003fae000 */
[----:B------:R-:W0:Y:S01]  /*2610*/  MUFU.SQRT R60, R21 ;  /* 0x00000015003c7308 */ /* 0x000e220000002000 */
[----:B------:R-:W-:Y:S01]  /*2620*/  FADD R20, R20, 0.0010000000474974513054 ;  /* 0x3a83126f14147421 */ /* 0x000fe20000000000 */
[----:B-1----:R-:W-:-:S06]  /*2630*/  FSETP.GEU.AND P4, PT, R22, 1.175494350822287508e-38, PT ;  /* 0x008000001600780b */ /* 0x002fcc0003f8e000 */
[----:B------:R-:W1:Y:S01]  /*2640*/  MUFU.SQRT R20, R20 ;  /* 0x0000001400147308 */ /* 0x000e620000002000 */
[----:B------:R-:W-:Y:S01]  /*2650*/  FADD R27, R27, 0.0010000000474974513054 ;  /* 0x3a83126f1b1b7421 */ /* 0x000fe20000000000 */
[----:B0-----:R-:W-:-:S06]  /*2660*/  FSETP.GEU.AND P3, PT, R60, 1.175494350822287508e-38, PT ;  /* 0x008000003c00780b */ /* 0x001fcc0003f6e000 */
[----:B------:R-:W0:Y:S01]  /*2670*/  MUFU.SQRT R62, R27 ;  /* 0x0000001b003e7308 */ /* 0x000e220000002000 */
[----:B------:R-:W-:Y:S01]  /*2680*/  FADD R106, R106, 0.0010000000474974513054 ;  /* 0x3a83126f6a6a7421 */ /* 0x000fe20000000000 */
[----:B------:R-:W-:Y:S01]  /*2690*/  FADD R80, R80, 0.0010000000474974513054 ;  /* 0x3a83126f50507421 */ /* 0x000fe20000000000 */
[----:B------:R-:W-:Y:S01]  /*26a0*/  FADD R17, R17, 0.0010000000474974513054 ;  /* 0x3a83126f11117421 */ /* 0x000fe20000000000 */
[----:B-1----:R-:W-:-:S04]  /*26b0*/  FSETP.GEU.AND P2, PT, R20, 1.175494350822287508e-38, PT ;  /* 0x008000001400780b */ /* 0x002fc80003f4e000 */
[----:B------:R-:W1:Y:S01]  /*26c0*/  MUFU.SQRT R65, R106 ;  /* 0x0000006a00417308 */ /* 0x000e620000002000 */
[----:B------:R-:W-:-:S07]  /*26d0*/  P2R R102, PR, RZ, 0x1 ;  /* 0x00000001ff667803 */ /* 0x000fce0000000000 */
[----:B------:R-:W1:Y:S01]  /*26e0*/  MUFU.SQRT R67, R80 ;  /* 0x0000005000437308 */ /* 0x000e620000002000 */
[----:B0-----:R-:W-:-:S07]  /*26f0*/  FSETP.GEU.AND P0, PT, R62, 1.175494350822287508e-38, PT ;  /* 0x008000003e00780b */ /* 0x001fce0003f0e000 */
[----:B------:R-:W-:Y:S01]  /*2700*/  MUFU.SQRT R17, R17 ;  /* 0x0000001100117308 */ /* 0x000fe20000002000 */
[----:B------:R-:W-:Y:S02]  /*2710*/  P2R R63, PR, RZ, 0x1 ;  /* 0x00000001ff3f7803 */ /* 0x000fe40000000000 */
[----:B-1----:R-:W-:Y:S01]  /*2720*/  FSETP.GEU.AND P0, PT, R65, 1.175494350822287508e-38, PT ;  /* 0x008000004100780b */ /* 0x002fe20003f0e000 */
[----:B------:R-:W-:Y:S01]  /*2730*/  FADD R18, R18, 0.0010000000474974513054 ;  /* 0x3a83126f12127421 */ /* 0x000fe20000000000 */
[----:B------:R-:W-:Y:S02]  /*2740*/  FSETP.GT.AND P6, PT, R67, 8.50705917302346158658e+37, PT ;  /* 0x7e8000004300780b */ /* 0x000fe40003fc4000 */
[----:B------:R-:W-:Y:S01]  /*2750*/  P2R R104, PR, RZ, 0x1 ;  /* 0x00000001ff687803 */ /* 0x000fe20000000000 */
[----:B------:R-:W-:Y:S01]  /*2760*/  MUFU.SQRT R105, R18 ;  /* 0x0000001200697308 */ /* 0x000fe20000002000 */
[----:B------:R-:W-:Y:S01]  /*2770*/  FADD R12, R12, 0.0010000000474974513054 ;  /* 0x3a83126f0c0c7421 */ /* 0x000fe20000000000 */
[----:B------:R-:W-:Y:S01]  /*2780*/  FSEL R66, R99, 1, P6 ;  /* 0x3f80000063427808 */ /* 0x000fe20003000000 */
[----:B------:R-:W-:Y:S01]  /*2790*/  FADD R92, R92, 0.0010000000474974513054 ;  /* 0x3a83126f5c5c7421 */ /* 0x000fe20000000000 */
[----:B------:R-:W-:-:S04]  /*27a0*/  FADD R14, R14, 0.0010000000474974513054 ;  /* 0x3a83126f0e0e7421 */ /* 0x000fc80000000000 */
[----:B------:R-:W-:Y:S08]  /*27b0*/  MUFU.SQRT R12, R12 ;  /* 0x0000000c000c7308 */ /* 0x000ff00000002000 */
[----:B------:R-:W-:Y:S08]  /*27c0*/  MUFU.SQRT R114, R92 ;  /* 0x0000005c00727308 */ /* 0x000ff00000002000 */
[----:B------:R-:W-:Y:S01]  /*27d0*/  MUFU.SQRT R14, R14 ;  /* 0x0000000e000e7308 */ /* 0x000fe20000002000 */
[----:B------:R-:W-:Y:S01]  /*27e0*/  FADD R73, R73, 0.0010000000474974513054 ;  /* 0x3a83126f49497421 */ /* 0x000fe20000000000 */
[----:B------:R-:W-:Y:S01]  /*27f0*/  FADD R70, R70, 0.0010000000474974513054 ;  /* 0x3a83126f46467421 */ /* 0x000fe20000000000 */
[----:B------:R-:W-:-:S06]  /*2800*/  FADD R68, R68, 0.0010000000474974513054 ;  /* 0x3a83126f44447421 */ /* 0x000fcc0000000000 */
[----:B------:R-:W-:Y:S01]  /*2810*/  MUFU.SQRT R68, R68 ;  /* 0x0000004400447308 */ /* 0x000fe20000002000 */
[----:B--2---:R-:W-:Y:S02]  /*2820*/  SEL R122, R122, RZ, P1 ;  /* 0x000000ff7a7a7207 */ /* 0x004fe40000800000 */
[----:B---3--:R-:W-:Y:S02]  /*2830*/  SEL R121, R121, RZ, P1 ;  /* 0x000000ff79797207 */ /* 0x008fe40000800000 */
[----:B----4-:R-:W-:Y:S02]  /*2840*/  SEL R101, R101, RZ, P1 ;  /* 0x000000ff65657207 */ /* 0x010fe40000800000 */
[----:B-----5:R-:W-:Y:S02]  /*2850*/  SEL R75, R75, RZ, P1 ;  /* 0x000000ff4b4b7207 */ /* 0x020fe40000800000 */
[----:B------:R-:W-:Y:S02]  /*2860*/  SEL R100, R100, RZ, P1 ;  /* 0x000000ff64647207 */ /* 0x000fe40000800000 */
[----:B------:R-:W-:-:S04]  /*2870*/  FSETP.GT.AND P1, PT, R58, 8.50705917302346158658e+37, PT ;  /* 0x7e8000003a00780b */ /* 0x000fc80003f24000 */
[----:B------:R-:W-:-:S09]  /*2880*/  FSEL R48, R99, 1, P1 ;  /* 0x3f80000063307808 */ /* 0x000fd20000800000 */
[----:B------:R-:W-:Y:S01]  /*2890*/  @P1 FMUL R58, R58, 0.25 ;  /* 0x3e8000003a3a1820 */ /* 0x000fe20000400000 */
[----:B------:R-:W-:-:S04]  /*28a0*/  FSETP.GT.AND P1, PT, R22, 8.50705917302346158658e+37, PT ;  /* 0x7e8000001600780b */ /* 0x000fc80003f24000 */
[----:B------:R-:W-:-:S09]  /*28b0*/  FSEL R59, R99, 1, P1 ;  /* 0x3f800000633b7808 */ /* 0x000fd20000800000 */
[----:B------:R-:W-:Y:S01]  /*28c0*/  @P1 FMUL R22, R22, 0.25 ;  /* 0x3e80000016161820 */ /* 0x000fe20000400000 */
[----:B------:R-:W-:-:S04]  /*28d0*/  FSETP.GT.AND P1, PT, R60, 8.50705917302346158658e+37, PT ;  /* 0x7e8000003c00780b */ /* 0x000fc80003f24000 */
[----:B------:R-:W-:-:S09]  /*28e0*/  FSEL R21, R99, 1, P1 ;  /* 0x3f80000063157808 */ /* 0x000fd20000800000 */
[----:B------:R-:W-:Y:S01]  /*28f0*/  @P1 FMUL R60, R60, 0.25 ;  /* 0x3e8000003c3c1820 */ /* 0x000fe20000400000 */
[----:B------:R-:W-:Y:S01]  /*2900*/  FSETP.GT.AND P1, PT, R20, 8.50705917302346158658e+37, PT ;  /* 0x7e8000001400780b */ /* 0x000fe20003f24000 */
[----:B------:R-:W-:-:S03]  /*2910*/  FADD R122, R122, 0.0010000000474974513054 ;  /* 0x3a83126f7a7a7421 */ /* 0x000fc60000000000 */
[----:B------:R-:W-:Y:S01]  /*2920*/  FSEL R61, R99, 1, P1 ;  /* 0x3f800000633d7808 */ /* 0x000fe20000800000 */
[----:B------:R-:W0:Y:S08]  /*2930*/  MUFU.SQRT R80, R122 ;  /* 0x0000007a00507308 */ /* 0x000e300000002000 */
[----:B------:R-:W-:Y:S01]  /*2940*/  @P1 FMUL R20, R20, 0.25 ;  /* 0x3e80000014141820 */ /* 0x000fe20000400000 */
[----:B------:R-:W-:-:S04]  /*2950*/  FSETP.GT.AND P1, PT, R62, 8.50705917302346158658e+37, PT ;  /* 0x7e8000003e00780b */ /* 0x000fc80003f24000 */
[----:B------:R-:W-:Y:S01]  /*2960*/  FSEL R27, R99, 1, P1 ;  /* 0x3f800000631b7808 */ /* 0x000fe20000800000 */
[----:B------:R-:W-:Y:S01]  /*2970*/  @!P3 FMUL R60, R60, 16777216 ;  /* 0x4b8000003c3cb820 */ /* 0x000fe20000400000 */
[----:B0-----:R-:W-:Y:S01]  /*2980*/  FSETP.GT.AND P0, PT, R80, 8.50705917302346158658e+37, PT ;  /* 0x7e8000005000780b */ /* 0x001fe20003f04000 */
[----:B------:R-:W-:-:S06]  /*2990*/  @!P3 FMUL R21, R21, 16777216 ;  /* 0x4b8000001515b820 */ /* 0x000fcc0000400000 */
[----:B------:R-:W-:Y:S01]  /*29a0*/  @P1 FMUL R62, R62, 0.25 ;  /* 0x3e8000003e3e1820 */ /* 0x000fe20000400000 */
[----:B------:R-:W-:Y:S02]  /*29b0*/  FSETP.GT.AND P1, PT, R65, 8.50705917302346158658e+37, PT ;  /* 0x7e8000004100780b */ /* 0x000fe40003f24000 */
[----:B------:R-:W-:Y:S02]  /*29c0*/  FSETP.GT.AND P3, PT, R17, 8.50705917302346158658e+37, PT ;  /* 0x7e8000001100780b */ /* 0x000fe40003f64000 */
[C---:B------:R-:W-:Y:S01]  /*29d0*/  FSEL R64, R99.reuse, 1, P1 ;  /* 0x3f80000063407808 */ /* 0x040fe20000800000 */
[----:B------:R-:W-:Y:S01]  /*29e0*/  @!P5 FMUL R58, R58, 16777216 ;  /* 0x4b8000003a3ad820 */ /* 0x000fe20000400000 */
[----:B------:R-:W-:Y:S01]  /*29f0*/  FSEL R103, R99, 1, P0 ;  /* 0x3f80000063677808 */ /* 0x000fe20000000000 */
[----:B------:R-:W-:Y:S01]  /*2a00*/  @!P5 FMUL R48, R48, 16777216 ;  /* 0x4b8000003030d820 */ /* 0x000fe20000400000 */
[----:B------:R-:W-:-:S05]  /*2a10*/  ISETP.NE.AND P5, PT, R104, RZ, PT ;  /* 0x000000ff6800720c */ /* 0x000fca0003fa5270 */
[----:B------:R-:W-:Y:S01]  /*2a20*/  @P1 FMUL R65, R65, 0.25 ;  /* 0x3e80000041411820 */ /* 0x000fe20000400000 */
[C---:B------:R-:W-:Y:S01]  /*2a30*/  FSETP.GEU.AND P1, PT, R67.reuse, 1.175494350822287508e-38, PT ;  /* 0x008000004300780b */ /* 0x040fe20003f2e000 */
[----:B------:R-:W-:Y:S01]  /*2a40*/  @P6 FMUL R67, R67, 0.25 ;  /* 0x3e80000043436820 */ /* 0x000fe20000400000 */
[C---:B------:R-:W-:Y:S01]  /*2a50*/  FSETP.GEU.AND P6, PT, R80.reuse, 1.175494350822287508e-38, PT ;  /* 0x008000005000780b */ /* 0x040fe20003fce000 */
[----:B------:R-:W-:Y:S01]  /*2a60*/  @P0 FMUL R80, R80, 0.25 ;  /* 0x3e80000050500820 */ /* 0x000fe20000400000 */
[C---:B------:R-:W-:Y:S01]  /*2a70*/  FSETP.GEU.AND P0, PT, R17.reuse, 1.175494350822287508e-38, PT ;  /* 0x008000001100780b */ /* 0x040fe20003f0e000 */
[----:B------:R-:W-:Y:S01]  /*2a80*/  @P3 FMUL R17, R17, 0.25 ;  /* 0x3e80000011113820 */ /* 0x000fe20000400000 */
[----:B------:R-:W-:Y:S02]  /*2a90*/  FSEL R104, R99, 1, P3 ;  /* 0x3f80000063687808 */ /* 0x000fe40001800000 */
[----:B------:R-:W-:Y:S02]  /*2aa0*/  FSETP.GT.AND P3, PT, R105, 8.50705917302346158658e+37, PT ;  /* 0x7e8000006900780b */ /* 0x000fe40003f64000 */
[----:B------:R-:W-:-:S02]  /*2ab0*/  P2R R113, PR, RZ, 0x1 ;  /* 0x00000001ff717803 */ /* 0x000fc40000000000 */
[----:B------:R-:W-:Y:S02]  /*2ac0*/  FSETP.GEU.AND P0, PT, R105, 1.175494350822287508e-38, PT ;  /* 0x008000006900780b */ /* 0x000fe40003f0e000 */
[----:B------:R-:W-:Y:S01]  /*2ad0*/  FSEL R18, R99, 1, P3 ;  /* 0x3f80000063127808 */ /* 0x000fe20001800000 */
[----:B------:R-:W-:Y:S01]  /*2ae0*/  @!P2 FMUL R20, R20, 16777216 ;  /* 0x4b8000001414a820 */ /* 0x000fe20000400000 */
[----:B------:R-:W-:Y:S01]  /*2af0*/  @!P2 FMUL R61, R61, 16777216 ;  /* 0x4b8000003d3da820 */ /* 0x000fe20000400000 */
[----:B------:R-:W-:-:S04]  /*2b00*/  FSETP.GT.AND P2, PT, R114, 8.50705917302346158658e+37, PT ;  /* 0x7e8000007200780b */ /* 0x000fc80003f44000 */
[----:B------:R-:W-:Y:S01]  /*2b10*/  @P3 FMUL R105, R105, 0.25 ;  /* 0x3e80000069693820 */ /* 0x000fe20000400000 */
[----:B------:R-:W-:Y:S01]  /*2b20*/  FSETP.GT.AND P3, PT, R12, 8.50705917302346158658e+37, PT ;  /* 0x7e8000000c00780b */ /* 0x000fe20003f64000 */
[----:B------:R-:W-:Y:S01]  /*2b30*/  @!P4 FMUL R22, R22, 16777216 ;  /* 0x4b8000001616c820 */ /* 0x000fe20000400000 */
[----:B------:R-:W-:Y:S01]  /*2b40*/  @!P4 FMUL R59, R59, 16777216 ;  /* 0x4b8000003b3bc820 */ /* 0x000fe20000400000 */
[----:B------:R-:W-:Y:S02]  /*2b50*/  FSETP.GT.AND P4, PT, R14, 8.50705917302346158658e+37, PT ;  /* 0x7e8000000e00780b */ /* 0x000fe40003f84000 */
[----:B------:R-:W-:Y:S02]  /*2b60*/  P2R R106, PR, RZ, 0x1 ;  /* 0x00000001ff6a7803 */ /* 0x000fe40000000000 */
[----:B------:R-:W-:-:S04]  /*2b70*/  FSETP.GEU.AND P0, PT, R12, 1.175494350822287508e-38, PT ;  /* 0x008000000c00780b */ /* 0x000fc80003f0e000 */
[----:B------:R-:W-:Y:S02]  /*2b80*/  P2R R112, PR, RZ, 0x1 ;  /* 0x00000001ff707803 */ /* 0x000fe40000000000 */
[----:B------:R-:W-:Y:S01]  /*2b90*/  ISETP.NE.AND P0, PT, R113, RZ, PT ;  /* 0x000000ff7100720c */ /* 0x000fe20003f05270 */
[----:B------:R-:W-:Y:S01]  /*2ba0*/  @P3 FMUL R12, R12, 0.25 ;  /* 0x3e8000000c0c3820 */ /* 0x000fe20000400000 */
[C---:B------:R-:W-:Y:S02]  /*2bb0*/  FSEL R113, R99.reuse, 1, P3 ;  /* 0x3f80000063717808 */ /* 0x040fe40001800000 */
[C---:B------:R-:W-:Y:S01]  /*2bc0*/  FSETP.GEU.AND P3, PT, R114.reuse, 1.175494350822287508e-38, PT ;  /* 0x008000007200780b */ /* 0x040fe20003f6e000 */
[----:B------:R-:W-:Y:S01]  /*2bd0*/  @P2 FMUL R114, R114, 0.25 ;  /* 0x3e80000072722820 */ /* 0x000fe20000400000 */
[C---:B------:R-:W-:Y:S02]  /*2be0*/  FSEL R92, R99.reuse, 1, P2 ;  /* 0x3f800000635c7808 */ /* 0x040fe40001000000 */
[C---:B------:R-:W-:Y:S01]  /*2bf0*/  FSETP.GEU.AND P2, PT, R14.reuse, 1.175494350822287508e-38, PT ;  /* 0x008000000e00780b */ /* 0x040fe20003f4e000 */
[----:B------:R-:W-:Y:S01]  /*2c00*/  @P4 FMUL R14, R14, 0.25 ;  /* 0x3e8000000e0e4820 */ /* 0x000fe20000400000 */
[----:B------:R-:W-:-:S02]  /*2c10*/  FSEL R115, R99, 1, P4 ;  /* 0x3f80000063737808 */ /* 0x000fc40002000000 */
[----:B------:R-:W-:Y:S02]  /*2c20*/  ISETP.NE.AND P4, PT, R63, RZ, PT ;  /* 0x000000ff3f00720c */ /* 0x000fe40003f85270 */
[----:B------:R-:W0:Y:S08]  /*2c30*/  MUFU.SQRT R63, R73 ;  /* 0x00000049003f7308 */ /* 0x000e300000002000 */
[----:B------:R-:W1:Y:S01]  /*2c40*/  MUFU.SQRT R122, R70 ;  /* 0x00000046007a7308 */ /* 0x000e620000002000 */
[----:B------:R-:W-:-:S02]  /*2c50*/  @!P5 FMUL R65, R65, 16777216 ;  /* 0x4b8000004141d820 */ /* 0x000fc40000400000 */
[----:B------:R-:W-:Y:S01]  /*2c60*/  @!P4 FMUL R62, R62, 16777216 ;  /* 0x4b8000003e3ec820 */ /* 0x000fe20000400000 */
[----:B------:R-:W-:Y:S01]  /*2c70*/  @!P4 FMUL R27, R27, 16777216 ;  /* 0x4b8000001b1bc820 */ /* 0x000fe20000400000 */
[----:B------:R-:W-:Y:S01]  /*2c80*/  @!P5 FMUL R64, R64, 16777216 ;  /* 0x4b8000004040d820 */ /* 0x000fe20000400000 */
[----:B0-----:R-:W-:Y:S02]  /*2c90*/  FSETP.GT.AND P4, PT, R63, 8.50705917302346158658e+37, PT ;  /* 0x7e8000003f00780b */ /* 0x001fe40003f84000 */
[----:B-1----:R-:W-:Y:S01]  /*2ca0*/  FSETP.GT.AND P5, PT, R122, 8.50705917302346158658e+37, PT ;  /* 0x7e8000007a00780b */ /* 0x002fe20003fa4000 */
[----:B------:R-:W-:Y:S01]  /*2cb0*/  @!P1 FMUL R67, R67, 16777216 ;  /* 0x4b80000043439820 */ /* 0x000fe20000400000 */
[----:B------:R-:W-:Y:S01]  /*2cc0*/  @!P1 FMUL R66, R66, 16777216 ;  /* 0x4b80000042429820 */ /* 0x000fe20000400000 */
[----:B------:R-:W-:-:S08]  /*2cd0*/  FSETP.GEU.AND P1, PT, R63, 1.175494350822287508e-38, PT ;  /* 0x008000003f00780b */ /* 0x000fd00003f2e000 */
[----:B------:R-:W-:Y:S01]  /*2ce0*/  @P4 FMUL R63, R63, 0.25 ;  /* 0x3e8000003f3f4820 */ /* 0x000fe20000400000 */
[C---:B------:R-:W-:Y:S02]  /*2cf0*/  FSEL R73, R99.reuse, 1, P4 ;  /* 0x3f80000063497808 */ /* 0x040fe40002000000 */
[C---:B------:R-:W-:Y:S02]  /*2d00*/  FSETP.GEU.AND P4, PT, R122.reuse, 1.175494350822287508e-38, PT ;  /* 0x008000007a00780b */ /* 0x040fe40003f8e000 */
[----:B------:R-:W-:Y:S01]  /*2d10*/  FSEL R70, R99, 1, P5 ;  /* 0x3f80000063467808 */ /* 0x000fe20002800000 */
[----:B------:R-:W-:Y:S01]  /*2d20*/  @P5 FMUL R122, R122, 0.25 ;  /* 0x3e8000007a7a5820 */ /* 0x000fe20000400000 */
[----:B------:R-:W-:Y:S01]  /*2d30*/  FSETP.GT.AND P5, PT, R68, 8.50705917302346158658e+37, PT ;  /* 0x7e8000004400780b */ /* 0x000fe20003fa4000 */
[----:B------:R-:W-:Y:S01]  /*2d40*/  @!P6 FMUL R80, R80, 16777216 ;  /* 0x4b8000005050e820 */ /* 0x000fe20000400000 */
[----:B------:R-:W-:Y:S01]  /*2d50*/  @!P6 FMUL R103, R103, 16777216 ;  /* 0x4b8000006767e820 */ /* 0x000fe20000400000 */
[----:B------:R-:W-:Y:S01]  /*2d60*/  FSETP.GEU.AND P6, PT, R68, 1.175494350822287508e-38, PT ;  /* 0x008000004400780b */ /* 0x000fe20003fce000 */
[----:B------:R-:W0:Y:S01]  /*2d70*/  MUFU.RCP R20, R20 ;  /* 0x0000001400147308 */ /* 0x000e220000001000 */
[----:B------:R-:W-:-:S08]  /*2d80*/  FSEL R123, R99, 1, P5 ;  /* 0x3f800000637b7808 */ /* 0x000fd00002800000 */
[----:B------:R-:W-:Y:S01]  /*2d90*/  @P5 FMUL R68, R68, 0.25 ;  /* 0x3e80000044445820 */ /* 0x000fe20000400000 */
[----:B------:R-:W-:Y:S01]  /*2da0*/  ISETP.NE.AND P5, PT, R106, RZ, PT ;  /* 0x000000ff6a00720c */ /* 0x000fe20003fa5270 */
[----:B------:R-:W1:Y:S01]  /*2db0*/  MUFU.RCP R58, R58 ;  /* 0x0000003a003a7308 */ /* 0x000e620000001000 */
[----:B------:R-:W-:-:S07]  /*2dc0*/  FADD R30, R93, -R30 ;  /* 0x8000001e5d1e7221 */ /* 0x000fce0000000000 */
[----:B------:R-:W2:Y:S01]  /*2dd0*/  MUFU.RCP R22, R22 ;  /* 0x0000001600167308 */ /* 0x000ea20000001000 */
[----:B0-----:R-:W-:-:S03]  /*2de0*/  FMUL R20, R20, R61 ;  /* 0x0000003d14147220 */ /* 0x001fc60000400000 */
[----:B------:R-:W-:-:S04]  /*2df0*/  @!P5 FMUL R105, R105, 16777216 ;  /* 0x4b8000006969d820 */ /* 0x000fc80000400000 */
[----:B------:R-:W0:Y:S01]  /*2e00*/  MUFU.RCP R60, R60 ;  /* 0x0000003c003c7308 */ /* 0x000e220000001000 */
[----:B------:R-:W-:Y:S01]  /*2e10*/  FMUL R20, R20, R30 ;  /* 0x0000001e14147220 */ /* 0x000fe20000400000 */
[----:B-1----:R-:W-:Y:S01]  /*2e20*/  FMUL R58, R58, R48 ;  /* 0x000000303a3a7220 */ /* 0x002fe20000400000 */
[----:B------:R-:W-:Y:S01]  /*2e30*/  FADD R23, R91, -R23 ;  /* 0x800000175b177221 */ /* 0x000fe20000000000 */
[----:B------:R-:W-:Y:S01]  /*2e40*/  @!P0 FMUL R17, R17, 16777216 ;  /* 0x4b80000011118820 */ /* 0x000fe20000400000 */
[----:B------:R-:W-:-:S03]  /*2e50*/  FFMA R26, R31, R20, R26 ;  /* 0x000000141f1a7223 */ /* 0x000fc6000000001a */
[----:B------:R-:W1:Y:S01]  /*2e60*/  MUFU.RCP R62, R62 ;  /* 0x0000003e003e7308 */ /* 0x000e620000001000 */
[----:B------:R-:W-:Y:S01]  /*2e70*/  @!P0 FMUL R104, R104, 16777216 ;  /* 0x4b80000068688820 */ /* 0x000fe20000400000 */
[----:B------:R-:W-:Y:S01]  /*2e80*/  FMUL R23, R58, R23 ;  /* 0x000000173a177220 */ /* 0x000fe20000400000 */
[----:B------:R-:W-:-:S05]  /*2e90*/  ISETP.NE.AND P0, PT, R112, RZ, PT ;  /* 0x000000ff7000720c */ /* 0x000fca0003f05270 */
[----:B------:R-:W3:Y:S01]  /*2ea0*/  MUFU.RCP R105, R105 ;  /* 0x0000006900697308 */ /* 0x000ee20000001000 */
[----:B--2---:R-:W-:Y:S01]  /*2eb0*/  FMUL R22, R22, R59 ;  /* 0x0000003b16167220 */ /* 0x004fe20000400000 */
[----:B------:R-:W-:Y:S01]  /*2ec0*/  FADD R24, R90, -R24 ;  /* 0x800000185a187221 */ /* 0x000fe20000000000 */
[----:B------:R-:W-:Y:S01]  /*2ed0*/  @!P1 FMUL R63, R63, 16777216 ;  /* 0x4b8000003f3f9820 */ /* 0x000fe20000400000 */
[----:B------:R-:W-:Y:S01]  /*2ee0*/  @!P1 FMUL R73, R73, 16777216 ;  /* 0x4b80000049499820 */ /* 0x000fe20000400000 */
[----:B------:R-:W-:-:S03]  /*2ef0*/  FSETP.GEU.AND P1, PT, R26, RZ, PT ;  /* 0x000000ff1a00720b */ /* 0x000fc60003f2e000 */
[----:B------:R-:W2:Y:S01]  /*2f00*/  MUFU.RCP R65, R65 ;  /* 0x0000004100417308 */ /* 0x000ea20000001000 */
[----:B------:R-:W-:Y:S01]  /*2f10*/  FFMA R19, R19, R23, R28 ;  /* 0x0000001713137223 */ /* 0x000fe2000000001c */
[----:B------:R-:W-:Y:S01]  /*2f20*/  FMUL R22, R22, R24 ;  /* 0x0000001816167220 */ /* 0x000fe20000400000 */
[----:B0-----:R-:W-:Y:S01]  /*2f30*/  FMUL R60, R60, R21 ;  /* 0x000000153c3c7220 */ /* 0x001fe20000400000 */
[----:B------:R-:W-:Y:S01]  /*2f40*/  FADD R89, R89, -R74 ;  /* 0x8000004a59597221 */ /* 0x000fe20000000000 */
[----:B------:R-:W-:Y:S01]  /*2f50*/  @!P5 FMUL R18, R18, 16777216 ;  /* 0x4b8000001212d820 */ /* 0x000fe20000400000 */
[----:B------:R-:W-:Y:S02]  /*2f60*/  SEL R20, RZ, 0x1, P1 ;  /* 0x00000001ff147807 */ /* 0x000fe40000800000 */
[----:B------:R-:W0:Y:S01]  /*2f70*/  MUFU.RCP R67, R67 ;  /* 0x0000004300437308 */ /* 0x000e220000001000 */
[----:B------:R-:W-:Y:S01]  /*2f80*/  FSETP.GEU.AND P1, PT, R19, RZ, PT ;  /* 0x000000ff1300720b */ /* 0x000fe20003f2e000 */
[----:B------:R-:W-:Y:S01]  /*2f90*/  FFMA R16, R16, R22, R25 ;  /* 0x0000001610107223 */ /* 0x000fe20000000019 */
[----:B------:R-:W-:Y:S01]  /*2fa0*/  FMUL R89, R60, R89 ;  /* 0x000000593c597220 */ /* 0x000fe20000400000 */
[----:B-1----:R-:W-:Y:S01]  /*2fb0*/  FMUL R24, R62, R27 ;  /* 0x0000001b3e187220 */ /* 0x002fe20000400000 */
[----:B------:R-:W-:Y:S01]  /*2fc0*/  FADD R51, R52, -R51 ;  /* 0x8000003334337221 */ /* 0x000fe20000000000 */
[----:B---3--:R-:W-:Y:S01]  /*2fd0*/  FMUL R31, R105, R18 ;  /* 0x00000012691f7220 */ /* 0x008fe20000400000 */
[----:B------:R-:W-:Y:S01]  /*2fe0*/  FADD R44, R83, -R44 ;  /* 0x8000002c532c7221 */ /* 0x000fe20000000000 */
[----:B------:R-:W1:Y:S01]  /*2ff0*/  MUFU.RCP R80, R80 ;  /* 0x0000005000507308 */ /* 0x000e620000001000 */
[----:B------:R-:W-:Y:S01]  /*3000*/  @!P3 FMUL R114, R114, 16777216 ;  /* 0x4b8000007272b820 */ /* 0x000fe20000400000 */
[----:B------:R-:W-:Y:S01]  /*3010*/  SEL R23, RZ, 0x1fffe, P1 ;  /* 0x0001fffeff177807 */ /* 0x000fe20000800000 */
[----:B------:R-:W-:Y:S01]  /*3020*/  @!P0 FMUL R12, R12, 16777216 ;  /* 0x4b8000000c0c8820 */ /* 0x000fe20000400000 */
[----:B------:R-:W-:Y:S01]  /*3030*/  FSETP.GEU.AND P1, PT, R16, RZ, PT ;  /* 0x000000ff1000720b */ /* 0x000fe20003f2e000 */
[----:B------:R-:W-:Y:S01]  /*3040*/  FFMA R54, R54, R89, R56 ;  /* 0x0000005936367223 */ /* 0x000fe20000000038 */
[----:B------:R-:W-:Y:S01]  /*3050*/  FMUL R51, R24, R51 ;  /* 0x0000003318337220 */ /* 0x000fe20000400000 */
[----:B--2---:R-:W-:Y:S01]  /*3060*/  FMUL R64, R65, R64 ;  /* 0x0000004041407220 */ /* 0x004fe20000400000 */
[----:B------:R-:W-:Y:S01]  /*3070*/  FADD R107, R110, -R107 ;  /* 0x8000006b6e6b7221 */ /* 0x000fe20000000000 */
[----:B------:R-:W2:Y:S01]  /*3080*/  MUFU.RCP R17, R17 ;  /* 0x0000001100117308 */ /* 0x000ea20000001000 */
[----:B------:R-:W-:Y:S01]  /*3090*/  FMUL R44, R31, R44 ;  /* 0x0000002c1f2c7220 */ /* 0x000fe20000400000 */
[----:B------:R-:W-:Y:S01]  /*30a0*/  SEL R22, RZ, 0x4, P1 ;  /* 0x00000004ff167807 */ /* 0x000fe20000800000 */
[----:B------:R-:W-:Y:S01]  /*30b0*/  FFMA R49, R49, R51, R50 ;  /* 0x0000003331317223 */ /* 0x000fe20000000032 */
[----:B------:R-:W-:Y:S01]  /*30c0*/  FSETP.GEU.AND P1, PT, R54, RZ, PT ;  /* 0x000000ff3600720b */ /* 0x000fe20003f2e000 */
[----:B------:R-:W-:Y:S01]  /*30d0*/  FMUL R107, R64, R107 ;  /* 0x0000006b406b7220 */ /* 0x000fe20000400000 */
[----:B0-----:R-:W-:Y:S01]  /*30e0*/  FMUL R66, R67, R66 ;  /* 0x0000004243427220 */ /* 0x001fe20000400000 */
[----:B------:R-:W-:Y:S01]  /*30f0*/  FADD R119, R120, -R119 ;  /* 0x8000007778777221 */ /* 0x000fe20000000000 */
[----:B------:R-:W0:Y:S01]  /*3100*/  MUFU.RCP R31, R114 ;  /* 0x00000072001f7308 */ /* 0x000e220000001000 */
[----:B------:R-:W-:Y:S01]  /*3110*/  SEL R21, RZ, 0x7fff8, P1 ;  /* 0x0007fff8ff157807 */ /* 0x000fe20000800000 */
[----:B------:R-:W-:Y:S01]  /*3120*/  FFMA R108, R108, R107, R109 ;  /* 0x0000006b6c6c7223 */ /* 0x000fe2000000006d */
[----:B------:R-:W-:Y:S01]  /*3130*/  FSETP.GEU.AND P1, PT, R49, RZ, PT ;  /* 0x000000ff3100720b */ /* 0x000fe20003f2e000 */
[----:B------:R-:W-:Y:S01]  /*3140*/  FADD R100, R100, -R121 ;  /* 0x8000007964647221 */ /* 0x000fe20000000000 */
[----:B------:R-:W-:Y:S01]  /*3150*/  @!P3 FMUL R92, R92, 16777216 ;  /* 0x4b8000005c5cb820 */ /* 0x000fe20000400000 */
[----:B------:R-:W-:Y:S01]  /*3160*/  @!P0 FMUL R113, R113, 16777216 ;  /* 0x4b80000071718820 */ /* 0x000fe20000400000 */
[----:B------:R-:W-:Y:S01]  /*3170*/  FADD R47, R88, -R47 ;  /* 0x8000002f582f7221 */ /* 0x000fe20000000000 */
[----:B------:R-:W3:Y:S01]  /*3180*/  MUFU.RCP R12, R12 ;  /* 0x0000000c000c7308 */ /* 0x000ee20000001000 */
[----:B------:R-:W-:Y:S01]  /*3190*/  FMUL R119, R66, R119 ;  /* 0x0000007742777220 */ /* 0x000fe20000400000 */
[----:B-1----:R-:W-:Y:S01]  /*31a0*/  FMUL R103, R80, R103 ;  /* 0x0000006750677220 */ /* 0x002fe20000400000 */
[----:B------:R-:W-:Y:S01]  /*31b0*/  SEL R24, RZ, 0x7fff8, P1 ;  /* 0x0007fff8ff187807 */ /* 0x000fe20000800000 */
[----:B--2---:R-:W-:Y:S01]  /*31c0*/  FMUL R104, R17, R104 ;  /* 0x0000006811687220 */ /* 0x004fe20000400000 */
[----:B------:R-:W-:Y:S01]  /*31d0*/  FSETP.GEU.AND P1, PT, R108, RZ, PT ;  /* 0x000000ff6c00720b */ /* 0x000fe20003f2e000 */
[----:B------:R-:W-:Y:S01]  /*31e0*/  FFMA R111, R111, R119, R118 ;  /* 0x000000776f6f7223 */ /* 0x000fe20000000076 */
[----:B------:R-:W-:Y:S01]  /*31f0*/  FMUL R100, R103, R100 ;  /* 0x0000006467647220 */ /* 0x000fe20000400000 */
[----:B0-----:R-:W-:Y:S01]  /*3200*/  FMUL R31, R31, R92 ;  /* 0x0000005c1f1f7220 */ /* 0x001fe20000400000 */
[----:B------:R-:W-:Y:S01]  /*3210*/  FADD R38, R81, -R38 ;  /* 0x8000002651267221 */ /* 0x000fe20000000000 */
[----:B------:R-:W-:Y:S01]  /*3220*/  SEL R25, RZ, 0x4, P1 ;  /* 0x00000004ff197807 */ /* 0x000fe20000800000 */
[----:B------:R-:W-:Y:S01]  /*3230*/  FFMA R75, R101, R100, R75 ;  /* 0x00000064654b7223 */ /* 0x000fe2000000004b */
[----:B------:R-:W-:Y:S01]  /*3240*/  FSETP.GEU.AND P1, PT, R111, RZ, PT ;  /* 0x000000ff6f00720b */ /* 0x000fe20003f2e000 */
[----:B------:R-:W-:Y:S01]  /*3250*/  FMUL R47, R104, R47 ;  /* 0x0000002f682f7220 */ /* 0x000fe20000400000 */
[----:B------:R-:W-:Y:S01]  /*3260*/  FMUL R38, R31, R38 ;  /* 0x000000261f267220 */ /* 0x000fe20000400000 */
[----:B---3--:R-:W-:Y:S01]  /*3270*/  FMUL R18, R12, R113 ;  /* 0x000000710c127220 */ /* 0x008fe20000400000 */
[----:B------:R-:W-:Y:S01]  /*3280*/  @!P4 FMUL R122, R122, 16777216 ;  /* 0x4b8000007a7ac820 */ /* 0x000fe20000400000 */
[----:B------:R-:W0:Y:S01]  /*3290*/  MUFU.RCP R12, R63 ;  /* 0x0000003f000c7308 */ /* 0x000e220000001000 */
[----:B------:R-:W-:Y:S01]  /*32a0*/  SEL R27, RZ, 0x1fffe, P1 ;  /* 0x0001fffeff1b7807 */ /* 0x000fe20000800000 */
[----:B------:R-:W-:Y:S01]  /*32b0*/  FFMA R45, R45, R47, R46 ;  /* 0x0000002f2d2d7223 */ /* 0x000fe2000000002e */
[----:B------:R-:W-:Y:S01]  /*32c0*/  FSETP.GEU.AND P1, PT, R75, RZ, PT ;  /* 0x000000ff4b00720b */ /* 0x000fe20003f2e000 */
[----:B------:R-:W-:Y:S01]  /*32d0*/  @!P6 FMUL R68, R68, 16777216 ;  /* 0x4b8000004444e820 */ /* 0x000fe20000400000 */
[----:B------:R-:W-:Y:S01]  /*32e0*/  FFMA R36, R36, R38, R37 ;  /* 0x0000002624247223 */ /* 0x000fe20000000025 */
[----:B------:R-:W-:Y:S01]  /*32f0*/  FADD R41, R82, -R41 ;  /* 0x8000002952297221 */ /* 0x000fe20000000000 */
[----:B------:R-:W-:Y:S01]  /*3300*/  FFMA R42, R42, R44, R43 ;  /* 0x0000002c2a2a7223 */ /* 0x000fe2000000002b */
[----:B------:R-:W1:Y:S01]  /*3310*/  MUFU.RCP R37, R122 ;  /* 0x0000007a00257308 */ /* 0x000e620000001000 */
[----:B------:R-:W-:Y:S01]  /*3320*/  SEL R28, RZ, 0x1, P1 ;  /* 0x00000001ff1c7807 */ /* 0x000fe20000800000 */
[----:B------:R-:W-:Y:S01]  /*3330*/  FMUL R41, R18, R41 ;  /* 0x0000002912297220 */ /* 0x000fe20000400000 */
[----:B------:R-:W-:Y:S01]  /*3340*/  FSETP.GEU.AND P1, PT, R45, RZ, PT ;  /* 0x000000ff2d00720b */ /* 0x000fe20003f2e000 */
[----:B------:R-:W-:Y:S01]  /*3350*/  FADD R76, R79, -R76 ;  /* 0x8000004c4f4c7221 */ /* 0x000fe20000000000 */
[----:B------:R-:W-:Y:S01]  /*3360*/  @!P4 FMUL R70, R70, 16777216 ;  /* 0x4b8000004646c820 */ /* 0x000fe20000400000 */
[----:B------:R-:W-:Y:S01]  /*3370*/  @!P2 FMUL R14, R14, 16777216 ;  /* 0x4b8000000e0ea820 */ /* 0x000fe20000400000 */
[----:B------:R-:W-:Y:S01]  /*3380*/  FADD R86, R87, -R86 ;  /* 0x8000005657567221 */ /* 0x000fe20000000000 */
[----:B------:R-:W2:Y:S01]  /*3390*/  MUFU.RCP R68, R68 ;  /* 0x0000004400447308 */ /* 0x000ea20000001000 */
[----:B------:R-:W-:Y:S01]  /*33a0*/  SEL R30, RZ, 0x1, P1 ;  /* 0x00000001ff1e7807 */ /* 0x000fe20000800000 */
[----:B------:R-:W-:Y:S01]  /*33b0*/  FFMA R39, R39, R41, R40 ;  /* 0x0000002927277223 */ /* 0x000fe20000000028 */
[----:B------:R-:W-:Y:S01]  /*33c0*/  FSETP.GEU.AND P1, PT, R42, RZ, PT ;  /* 0x000000ff2a00720b */ /* 0x000fe20003f2e000 */
[----:B0-----:R-:W-:Y:S01]  /*33d0*/  FMUL R73, R12, R73 ;  /* 0x000000490c497220 */ /* 0x001fe20000400000 */
[----:B------:R-:W-:Y:S01]  /*33e0*/  @!P6 FMUL R123, R123, 16777216 ;  /* 0x4b8000007b7be820 */ /* 0x000fe20000400000 */
[----:B------:R-:W-:Y:S01]  /*33f0*/  FADD R69, R97, -R69 ;  /* 0x8000004561457221 */ /* 0x000fe20000000000 */
[----:B------:R-:W-:Y:S01]  /*3400*/  SEL R17, RZ, 0x1fffe, P1 ;  /* 0x0001fffeff117807 */ /* 0x000fe20000800000 */
[----:B------:R-:W-:Y:S01]  /*3410*/  FMUL R76, R73, R76 ;  /* 0x0000004c494c7220 */ /* 0x000fe20000400000 */
[----:B------:R-:W-:Y:S01]  /*3420*/  FSETP.GEU.AND P1, PT, R39, RZ, PT ;  /* 0x000000ff2700720b */ /* 0x000fe20003f2e000 */
[----:B-1----:R-:W-:Y:S01]  /*3430*/  FMUL R37, R37, R70 ;  /* 0x0000004625257220 */ /* 0x002fe20000400000 */
[----:B------:R-:W-:Y:S01]  /*3440*/  @!P2 FMUL R115, R115, 16777216 ;  /* 0x4b8000007373a820 */ /* 0x000fe20000400000 */
[----:B------:R-:W-:Y:S01]  /*3450*/  FFMA R77, R77, R76, R78 ;  /* 0x0000004c4d4d7223 */ /* 0x000fe2000000004e */
[----:B------:R-:W-:Y:S01]  /*3460*/  SEL R18, RZ, 0x4, P1 ;  /* 0x00000004ff127807 */ /* 0x000fe20000800000 */
[----:B------:R-:W-:Y:S01]  /*3470*/  FMUL R86, R37, R86 ;  /* 0x0000005625567220 */ /* 0x000fe20000400000 */
[----:B------:R-:W-:Y:S01]  /*3480*/  FSETP.GEU.AND P1, PT, R36, RZ, PT ;  /* 0x000000ff2400720b */ /* 0x000fe20003f2e000 */
[----:B--2---:R-:W-:Y:S01]  /*3490*/  FMUL R12, R68, R123 ;  /* 0x0000007b440c7220 */ /* 0x004fe20000400000 */
[----:B------:R-:W0:Y:S01]  /*34a0*/  MUFU.RCP R14, R14 ;  /* 0x0000000e000e7308 */ /* 0x000e220000001000 */
[----:B------:R-:W-:Y:S01]  /*34b0*/  FFMA R71, R71, R86, R85 ;  /* 0x0000005647477223 */ /* 0x000fe20000000055 */
[----:B------:R-:W-:Y:S01]  /*34c0*/  SEL R31, RZ, 0x7fff8, P1 ;  /* 0x0007fff8ff1f7807 */ /* 0x000fe20000800000 */
[----:B------:R-:W-:Y:S01]  /*34d0*/  FMUL R69, R12, R69 ;  /* 0x000000450c457220 */ /* 0x000fe20000400000 */
[----:B------:R-:W-:Y:S01]  /*34e0*/  FSETP.GEU.AND P1, PT, R77, RZ, PT ;  /* 0x000000ff4d00720b */ /* 0x000fe20003f2e000 */
[----:B------:R-:W-:Y:S01]  /*34f0*/  FADD R13, R13, -R34 ;  /* 0x800000220d0d7221 */ /* 0x000fe20000000000 */
[----:B------:R-:W-:Y:S01]  /*3500*/  ISETP.NE.AND P5, PT, R94, RZ, PT ;  /* 0x000000ff5e00720c */ /* 0x000fe20003fa5270 */
[----:B------:R-:W-:Y:S01]  /*3510*/  FFMA R95, R95, R69, R96 ;  /* 0x000000455f5f7223 */ /* 0x000fe20000000060 */
[----:B------:R-:W-:Y:S01]  /*3520*/  SEL R38, RZ, 0x7fff8, P1 ;  /* 0x0007fff8ff267807 */ /* 0x000fe20000800000 */
[----:B------:R-:W-:Y:S01]  /*3530*/  IMAD.IADD R20, R20, 0x1, R23 ;  /* 0x0000000114147824 */ /* 0x000fe200078e0217 */
[----:B------:R-:W-:Y:S01]  /*3540*/  FSETP.GEU.AND P1, PT, R71, RZ, PT ;  /* 0x000000ff4700720b */ /* 0x000fe20003f2e000 */
[----:B------:R-:W1:Y:S03]  /*3550*/  LDC.64 R60, c[0x0][0x270] ;  /* 0x00009c00ff3c7b82 */ /* 0x000e660000000a00 */
[----:B------:R-:W-:-:S02]  /*3560*/  SEL R37, RZ, 0x4, P1 ;  /* 0x00000004ff257807 */ /* 0x000fc40000800000 */
[----:B------:R-:W-:Y:S01]  /*3570*/  FSETP.GEU.AND P1, PT, R95, RZ, PT ;  /* 0x000000ff5f00720b */ /* 0x000fe20003f2e000 */
[----:B0-----:R-:W-:Y:S01]  /*3580*/  FMUL R12, R14, R115 ;  /* 0x000000730e0c7220 */ /* 0x001fe20000400000 */
[----:B------:R-:W-:Y:S01]  /*3590*/  SEL R41, RZ, 0x1, P5 ;  /* 0x00000001ff297807 */ /* 0x000fe20002800000 */
[----:B------:R-:W0:Y:S01]  /*35a0*/  LDC.64 R58, c[0x0][0x268] ;  /* 0x00009a00ff3a7b82 */ /* 0x000e220000000a00 */
[----:B------:R-:W-:Y:S01]  /*35b0*/  SEL R40, RZ, 0x1fffe, P1 ;  /* 0x0001fffeff287807 */ /* 0x000fe20000800000 */
[----:B------:R-:W-:Y:S01]  /*35c0*/  FMUL R13, R12, R13 ;  /* 0x0000000d0c0d7220 */ /* 0x000fe20000400000 */
[----:B------:R-:W-:-:S03]  /*35d0*/  LOP3.LUT R20, R20, 0x3, RZ, 0xc0, !PT ;  /* 0x0000000314147812 */ /* 0x000fc600078ec0ff */
[----:B------:R-:W-:Y:S02]  /*35e0*/  IMAD.IADD R40, R40, 0x1, R41 ;  /* 0x0000000128287824 */ /* 0x000fe400078e0229 */
[----:B------:R-:W-:Y:S01]  /*35f0*/  FFMA R13, R32, R13, R33 ;  /* 0x0000000d200d7223 */ /* 0x000fe20000000021 */
[----:B------:R-:W-:Y:S01]  /*3600*/  IADD3 R27, R27, R28, RZ ;  /* 0x0000001c1b1b7210 */ /* 0x000fe20007ffe0ff */
[----:B------:R-:W2:Y:S01]  /*3610*/  LDC.64 R90, c[0x0][0x260] ;  /* 0x00009800ff5a7b82 */ /* 0x000ea20000000a00 */
[----:B------:R-:W-:Y:S01]  /*3620*/  LOP3.LUT R40, R40, 0x3, RZ, 0xc0, !PT ;  /* 0x0000000328287812 */ /* 0x000fe200078ec0ff */
[----:B------:R-:W-:Y:S01]  /*3630*/  IMAD.IADD R17, R30, 0x1, R17 ;  /* 0x000000011e117824 */ /* 0x000fe200078e0211 */
[----:B------:R-:W-:Y:S02]  /*3640*/  FSETP.GEU.AND P1, PT, R13, RZ, PT ;  /* 0x000000ff0d00720b */ /* 0x000fe40003f2e000 */
[----:B------:R-:W-:Y:S02]  /*3650*/  IADD3 R20, R20, R21, R22 ;  /* 0x0000001514147210 */ /* 0x000fe40007ffe016 */
[----:B------:R-:W-:Y:S01]  /*3660*/  LOP3.LUT R27, R27, 0x3, RZ, 0xc0, !PT ;  /* 0x000000031b1b7812 */ /* 0x000fe200078ec0ff */
[----:B------:R-:W3:Y:S01]  /*3670*/  LDC.64 R64, c[0x0][0x248] ;  /* 0x00009200ff407b82 */ /* 0x000ee20000000a00 */
[----:B------:R-:W-:-:S02]  /*3680*/  IADD3 R37, R40, R38, R37 ;  /* 0x0000002628257210 */ /* 0x000fc40007ffe025 */
[----:B------:R-:W-:Y:S01]  /*3690*/  FSEL R12, R13, RZ, P1 ;  /* 0x000000ff0d0c7208 */ /* 0x000fe20000800000 */
[----:B------:R-:W-:Y:S01]  /*36a0*/  IMAD.SHL.U32 R13, R20, 0x100, RZ ;  /* 0x00000100140d7824 */ /* 0x000fe200078e00ff */
[----:B------:R-:W-:Y:S02]  /*36b0*/  IADD3 R24, R27, R24, R25 ;  /* 0x000000181b187210 */ /* 0x000fe40007ffe019 */
[----:B------:R-:W-:Y:S01]  /*36c0*/  LOP3.LUT R17, R17, 0x3, RZ, 0xc0, !PT ;  /* 0x0000000311117812 */ /* 0x000fe200078ec0ff */
[----:B------:R-:W4:Y:S01]  /*36d0*/  LDC.64 R50, c[0x0][0x238] ;  /* 0x00008e00ff327b82 */ /* 0x000f220000000a00 */
[----:B------:R-:W-:Y:S02]  /*36e0*/  LOP3.LUT R37, R37, 0xf, RZ, 0xc0, !PT ;  /* 0x0000000f25257812 */ /* 0x000fe400078ec0ff */
[----:B------:R-:W-:Y:S02]  /*36f0*/  IADD3 R18, R17, R31, R18 ;  /* 0x0000001f11127210 */ /* 0x000fe40007ffe012 */
[----:B------:R-:W-:-:S02]  /*3700*/  LOP3.LUT R13, R13, 0xf00, RZ, 0xe2, !PT ;  /* 0x00000f000d0d7812 */ /* 0x000fc400078ee2ff */
[----:B------:R-:W-:-:S03]  /*3710*/  LEA R24, R24, R37, 0x4 ;  /* 0x0000002518187211 */ /* 0x000fc600078e20ff */
[----:B------:R-:W-:Y:S01]  /*3720*/  IMAD R13, R18, 0x1000, R13 ;  /* 0x00001000120d7824 */ /* 0x000fe200078e020d */
[----:B------:R-:W-:-:S05]  /*3730*/  LOP3.LUT R24, R24, 0xff, RZ, 0xc0, !PT ;  /* 0x000000ff18187812 */ /* 0x000fca00078ec0ff */
[----:B------:R-:W-:-:S05]  /*3740*/  IMAD.IADD R13, R13, 0x1, R24 ;  /* 0x000000010d0d7824 */ /* 0x000fca00078e0218 */
[----:B------:R-:W-:-:S04]  /*3750*/  LOP3.LUT R17, R13, 0xffff, RZ, 0xc0, !PT ;  /* 0x0000ffff0d117812 */ /* 0x000fc800078ec0ff */
[----:B------:R-:W-:-:S04]  /*3760*/  SHF.R.U32.HI R13, RZ, 0x7, R17 ;  /* 0x00000007ff0d7819 */ /* 0x000fc80000011611 */
[----:B------:R-:W-:Y:S02]  /*3770*/  LOP3.LUT R13, R13, 0x1, RZ, 0xc0, !PT ;  /* 0x000000010d0d7812 */ /* 0x000fe400078ec0ff */
[----:B------:R-:W-:Y:S02]  /*3780*/  ISETP.NE.AND P0, PT, R102, RZ, PT ;  /* 0x000000ff6600720c */ /* 0x000fe40003f05270 */
[----:B------:R-:W-:Y:S02]  /*3790*/  ISETP.NE.U32.AND P1, PT, R13, 0x1, PT ;  /* 0x000000010d00780c */ /* 0x000fe40003f25070 */
[----:B------:R-:W-:Y:S02]  /*37a0*/  IADD3 R27, R7, -0xc0, RZ ;  /* 0xffffff40071b7810 */ /* 0x000fe40007ffe0ff */
[----:B------:R-:W-:Y:S02]  /*37b0*/  FSEL R49, R49, RZ, P1 ;  /* 0x000000ff31317208 */ /* 0x000fe40000800000 */
[----:B------:R-:W-:Y:S01]  /*37c0*/  ISETP.LT.U32.AND P1, PT, R27, 0x60, !P0 ;  /* 0x000000601b00780c */ /* 0x000fe20004721070 */
[----:B------:R-:W-:Y:S01]  /*37d0*/  IMAD.MOV.U32 R13, RZ, RZ, RZ ;  /* 0x000000ffff0d7224 */ /* 0x000fe200078e00ff */
[----:B------:R-:W-:Y:S01]  /*37e0*/  ISETP.GE.U32.AND P3, PT, R15, 0x60, PT ;  /* 0x000000600f00780c */ /* 0x000fe20003f66070 */
[----:B-1----:R-:W-:-:S10]  /*37f0*/  IMAD.WIDE R14, R7, 0x4, R60 ;  /* 0x00000004070e7825 */ /* 0x002fd400078e023c */
[----:B------:R-:W5:Y:S01]  /*3800*/  @P1 LDG.E.EL R13, desc[UR4][R14.64+-0x300] ;  /* 0xfffd00040e0d1981 */ /* 0x000f62000c2e1900 */
[----:B------:R-:W-:Y:S01]  /*3810*/  IMAD.MOV.U32 R18, RZ, RZ, RZ ;  /* 0x000000ffff127224 */ /* 0x000fe200078e00ff */
[----:B------:R-:W-:Y:S02]  /*3820*/  MOV R28, RZ ;  /* 0x000000ff001c7202 */ /* 0x000fe40000000f00 */
[----:B------:R-:W-:Y:S01]  /*3830*/  CS2R R32, SRZ ;  /* 0x0000000000207805 */ /* 0x000fe2000001ff00 */
[----:B------:R-:W-:-:S04]  /*3840*/  IMAD.WIDE R22, R7, 0x4, R124 ;  /* 0x0000000407167825 */ /* 0x000fc800078e027c */
[----:B------:R-:W-:Y:S01]  /*3850*/  IMAD.WIDE R24, R7, 0x4, R116 ;  /* 0x0000000407187825 */ /* 0x000fe200078e0274 */
[----:B------:R-:W2:Y:S04]  /*3860*/  @P1 LDG.E.EL R32, desc[UR4][R22.64+-0x300] ;  /* 0xfffd000416201981 */ /* 0x000ea8000c2e1900 */
[----:B------:R-:W2:Y:S01]  /*3870*/  @P1 LDG.E.EL R33, desc[UR4][R24.64+-0x300] ;  /* 0xfffd000418211981 */ /* 0x000ea2000c2e1900 */
[----:B------:R-:W-:Y:S02]  /*3880*/  ISETP.GT.AND P5, PT, R8, 0x11f, PT ;  /* 0x0000011f0800780c */ /* 0x000fe40003fa4270 */
[----:B-----5:R-:W-:-:S05]  /*3890*/  SEL R13, R13, RZ, P1 ;  /* 0x000000ff0d0d7207 */ /* 0x020fca0000800000 */
[----:B------:R-:W-:Y:S01]  /*38a0*/  FADD R20, R13, 0.0010000000474974513054 ;  /* 0x3a83126f0d147421 */ /* 0x000fe20000000000 */
[----:B------:R-:W-:-:S04]  /*38b0*/  IMAD R13, R27, 0xe89, R98 ;  /* 0x00000e891b0d7824 */ /* 0x000fc800078e0262 */
[----:B------:R-:W-:Y:S01]  /*38c0*/  IMAD R13, R10, 0x57360, R13 ;  /* 0x000573600a0d7824 */ /* 0x000fe200078e020d */
[----:B------:R0:W1:Y:S03]  /*38d0*/  MUFU.SQRT R30, R20 ;  /* 0x00000014001e7308 */ /* 0x0000660000002000 */
[----:B--2---:R-:W-:-:S05]  /*38e0*/  IMAD.WIDE R14, R13, 0x4, R90 ;  /* 0x000000040d0e7825 */ /* 0x004fca00078e025a */
[----:B------:R2:W5:Y:S01]  /*38f0*/  @P1 LDG.E R18, desc[UR4][R14.64] ;  /* 0x000000040e121981 */ /* 0x000562000c1e1900 */
[----:B0-----:R-:W-:-:S05]  /*3900*/  IMAD.WIDE R20, R7, 0x4, R58 ;  /* 0x0000000407147825 */ /* 0x001fca00078e023a */
[----:B------:R0:W3:Y:S01]  /*3910*/  @P1 LDG.E.EL R28, desc[UR4][R20.64+-0x300] ;  /* 0xfffd0004141c1981 */ /* 0x0000e2000c2e1900 */
[C---:B-1----:R-:W-:Y:S02]  /*3920*/  FSETP.GT.AND P2, PT, R30.reuse, 8.50705917302346158658e+37, PT ;  /* 0x7e8000001e00780b */ /* 0x042fe40003f44000 */
[----:B------:R-:W-:Y:S02]  /*3930*/  @P3 FSEL R12, R49, RZ, P5 ;  /* 0x000000ff310c3208 */ /* 0x000fe40002800000 */
[----:B------:R-:W-:-:S09]  /*3940*/  FSETP.GEU.AND P3, PT, R30, 1.175494350822287508e-38, PT ;  /* 0x008000001e00780b */ /* 0x000fd20003f6e000 */
[----:B------:R-:W-:-:S04]  /*3950*/  @P2 FMUL R30, R30, 0.25 ;  /* 0x3e8000001e1e2820 */ /* 0x000fc80000400000 */
[----:B------:R-:W-:-:S06]  /*3960*/  @!P3 FMUL R30, R30, 16777216 ;  /* 0x4b8000001e1eb820 */ /* 0x000fcc0000400000 */
[----:B------:R-:W1:Y:S01]  /*3970*/  MUFU.RCP R30, R30 ;  /* 0x0000001e001e7308 */ /* 0x000e620000001000 */
[----:B------:R-:W-:-:S05]  /*3980*/  FSEL R31, R99, 1, P2 ;  /* 0x3f800000631f7808 */ /* 0x000fca0001000000 */
[----:B------:R-:W-:Y:S01]  /*3990*/  @!P3 FMUL R31, R31, 16777216 ;  /* 0x4b8000001f1fb820 */ /* 0x000fe20000400000 */
[----:B------:R-:W-:Y:S02]  /*39a0*/  SEL R32, R32, RZ, P1 ;  /* 0x000000ff20207207 */ /* 0x000fe40000800000 */
[----:B------:R-:W-:Y:S02]  /*39b0*/  SEL R33, R33, RZ, P1 ;  /* 0x000000ff21217207 */ /* 0x000fe40000800000 */
[----:B--2---:R-:W-:-:S04]  /*39c0*/  SHF.R.U32.HI R14, RZ, 0x6, R17 ;  /* 0x00000006ff0e7819 */ /* 0x004fc80000011611 */
[----:B------:R-:W-:Y:S02]  /*39d0*/  LOP3.LUT R14, R14, 0x1, RZ, 0xc0, !PT ;  /* 0x000000010e0e7812 */ /* 0x000fe400078ec0ff */
[----:B------:R-:W-:Y:S01]  /*39e0*/  ISETP.GT.AND P2, PT, R7, 0x11f, PT ;  /* 0x0000011f0700780c */ /* 0x000fe20003f44270 */
[----:B0-----:R-:W-:Y:S01]  /*39f0*/  IMAD.MOV.U32 R20, RZ, RZ, RZ ;  /* 0x000000ffff147224 */ /* 0x001fe200078e00ff */
[----:B-----5:R-:W-:Y:S01]  /*3a00*/  SEL R13, R18, RZ, P1 ;  /* 0x000000ff120d7207 */ /* 0x020fe20000800000 */
[----:B-1----:R-:W-:Y:S01]  /*3a10*/  FMUL R18, R30, R31 ;  /* 0x0000001f1e127220 */ /* 0x002fe20000400000 */
[----:B---3--:R-:W-:-:S05]  /*3a20*/  SEL R28, R28, RZ, P1 ;  /* 0x000000ff1c1c7207 */ /* 0x008fca0000800000 */
[----:B------:R-:W-:-:S04]  /*3a30*/  FADD R13, R13, -R28 ;  /* 0x8000001c0d0d7221 */ /* 0x000fc80000000000 */
[----:B------:R-:W-:-:S04]  /*3a40*/  FMUL R13, R18, R13 ;  /* 0x0000000d120d7220 */ /* 0x000fc80000400000 */
[----:B------:R-:W-:-:S05]  /*3a50*/  FFMA R13, R32, R13, R33 ;  /* 0x0000000d200d7223 */ /* 0x000fca0000000021 */
[----:B------:R-:W-:-:S04]  /*3a60*/  FSETP.GEU.AND P1, PT, R13, RZ, PT ;  /* 0x000000ff0d00720b */ /* 0x000fc80003f2e000 */
[----:B------:R-:W-:Y:S02]  /*3a70*/  FSEL R13, R13, RZ, P1 ;  /* 0x000000ff0d0d7208 */ /* 0x000fe40000800000 */
[----:B------:R-:W-:-:S04]  /*3a80*/  ISETP.NE.U32.AND P1, PT, R14, 0x1, PT ;  /* 0x000000010e00780c */ /* 0x000fc80003f25070 */
[----:B------:R-:W-:Y:S02]  /*3a90*/  FSEL R108, R108, RZ, P1 ;  /* 0x000000ff6c6c7208 */ /* 0x000fe40000800000 */
[----:B------:R-:W-:Y:S01]  /*3aa0*/  ISETP.GE.U32.AND P1, PT, R27, 0x60, PT ;  /* 0x000000601b00780c */ /* 0x000fe20003f26070 */
[C---:B------:R-:W-:Y:S02]  /*3ab0*/  VIADD R18, R6.reuse, 0xffffff40 ;  /* 0xffffff4006127836 */ /* 0x040fe40000000000 */
[----:B------:R-:W-:-:S10]  /*3ac0*/  IMAD.WIDE R14, R6, 0x4, R60 ;  /* 0x00000004060e7825 */ /* 0x000fd400078e023c */
[----:B------:R-:W-:Y:S02]  /*3ad0*/  @P1 FSEL R13, R108, RZ, P2 ;  /* 0x000000ff6c0d1208 */ /* 0x000fe40001000000 */
[----:B------:R-:W-:-:S13]  /*3ae0*/  ISETP.LT.U32.AND P1, PT, R18, 0x60, !P0 ;  /* 0x000000601200780c */ /* 0x000fda0004721070 */
[----:B------:R0:W2:Y:S01]  /*3af0*/  @P1 LDG.E.EL R20, desc[UR4][R14.64+-0x300] ;  /* 0xfffd00040e141981 */ /* 0x0000a2000c2e1900 */
[----:B------:R-:W-:Y:S01]  /*3b00*/  IMAD R21, R18, 0xe89, R57 ;  /* 0x00000e8912157824 */ /* 0x000fe200078e0239 */
[----:B------:R-:W-:Y:S01]  /*3b10*/  HFMA2.MMA R27, -RZ, RZ, 0, 0 ;  /* 0x00000000ff1b7435 */ /* 0x000fe200000001ff */
[----:B------:R-:W-:Y:S02]  /*3b20*/  IMAD.MOV.U32 R28, RZ, RZ, RZ ;  /* 0x000000ffff1c7224 */ /* 0x000fe400078e00ff */
[----:B0-----:R-:W-:-:S04]  /*3b30*/  IMAD R14, R10, 0x57360, R21 ;  /* 0x000573600a0e7824 */ /* 0x001fc800078e0215 */
[----:B------:R-:W-:Y:S01]  /*3b40*/  IMAD.WIDE R14, R14, 0x4, R90 ;  /* 0x000000040e0e7825 */ /* 0x000fe200078e025a */
[----:B------:R-:W-:-:S04]  /*3b50*/  CS2R R32, SRZ ;  /* 0x0000000000207805 */ /* 0x000fc8000001ff00 */
[----:B------:R-:W3:Y:S01]  /*3b60*/  @P1 LDG.E R27, desc[UR4][R14.64] ;  /* 0x000000040e1b1981 */ /* 0x000ee2000c1e1900 */
[----:B------:R-:W-:-:S04]  /*3b70*/  IMAD.WIDE R22, R6, 0x4, R124 ;  /* 0x0000000406167825 */ /* 0x000fc800078e027c */
[----:B------:R-:W-:Y:S01]  /*3b80*/  IMAD.WIDE R24, R6, 0x4, R116 ;  /* 0x0000000406187825 */ /* 0x000fe200078e0274 */
[----:B------:R-:W5:Y:S04]  /*3b90*/  @P1 LDG.E.EL R32, desc[UR4][R22.64+-0x300] ;  /* 0xfffd000416201981 */ /* 0x000f68000c2e1900 */
[----:B------:R-:W3:Y:S01]  /*3ba0*/  @P1 LDG.E.EL R33, desc[UR4][R24.64+-0x300] ;  /* 0xfffd000418211981 */ /* 0x000ee2000c2e1900 */
[----:B--2---:R-:W-:-:S05]  /*3bb0*/  SEL R20, R20, RZ, P1 ;  /* 0x000000ff14147207 */ /* 0x004fca0000800000 */
[----:B------:R-:W-:-:S04]  /*3bc0*/  FADD R20, R20, 0.0010000000474974513054 ;  /* 0x3a83126f14147421 */ /* 0x000fc80000000000 */
[----:B------:R0:W1:Y:S02]  /*3bd0*/  MUFU.SQRT R30, R20 ;  /* 0x00000014001e7308 */ /* 0x0000640000002000 */
[----:B0-----:R-:W-:-:S05]  /*3be0*/  IMAD.WIDE R20, R6, 0x4, R58 ;  /* 0x0000000406147825 */ /* 0x001fca00078e023a */
[----:B------:R-:W2:Y:S01]  /*3bf0*/  @P1 LDG.E.EL R28, desc[UR4][R20.64+-0x300] ;  /* 0xfffd0004141c1981 */ /* 0x000ea2000c2e1900 */
[C---:B-1----:R-:W-:Y:S02]  /*3c00*/  FSETP.GT.AND P2, PT, R30.reuse, 8.50705917302346158658e+37, PT ;  /* 0x7e8000001e00780b */ /* 0x042fe40003f44000 */
[----:B------:R-:W-:-:S11]  /*3c10*/  FSETP.GEU.AND P3, PT, R30, 1.175494350822287508e-38, PT ;  /* 0x008000001e00780b */ /* 0x000fd60003f6e000 */
[----:B------:R-:W-:-:S04]  /*3c20*/  @P2 FMUL R30, R30, 0.25 ;  /* 0x3e8000001e1e2820 */ /* 0x000fc80000400000 */
[----:B------:R-:W-:-:S06]  /*3c30*/  @!P3 FMUL R30, R30, 16777216 ;  /* 0x4b8000001e1eb820 */ /* 0x000fcc0000400000 */
[----:B------:R-:W0:Y:S01]  /*3c40*/  MUFU.RCP R30, R30 ;  /* 0x0000001e001e7308 */ /* 0x000e220000001000 */
[----:B------:R-:W-:Y:S02]  /*3c50*/  FSEL R31, R99, 1, P2 ;  /* 0x3f800000631f7808 */ /* 0x000fe40001000000 */
[----:B---3--:R-:W-:-:S03]  /*3c60*/  SEL R27, R27, RZ, P1 ;  /* 0x000000ff1b1b7207 */ /* 0x008fc60000800000 */
[----:B------:R-:W-:Y:S01]  /*3c70*/  @!P3 FMUL R31, R31, 16777216 ;  /* 0x4b8000001f1fb820 */ /* 0x000fe20000400000 */
[----:B-----5:R-:W-:Y:S02]  /*3c80*/  SEL R37, R32, RZ, P1 ;  /* 0x000000ff20257207 */ /* 0x020fe40000800000 */
[----:B------:R-:W-:Y:S01]  /*3c90*/  SEL R32, R33, RZ, P1 ;  /* 0x000000ff21207207 */ /* 0x000fe20000800000 */
[----:B0-----:R-:W-:Y:S01]  /*3ca0*/  FMUL R31, R30, R31 ;  /* 0x0000001f1e1f7220 */ /* 0x001fe20000400000 */
[----:B------:R-:W-:-:S04]  /*3cb0*/  SHF.R.U32.HI R15, RZ, 0x5, R17 ;  /* 0x00000005ff0f7819 */ /* 0x000fc80000011611 */
[----:B------:R-:W-:Y:S02]  /*3cc0*/  LOP3.LUT R15, R15, 0x1, RZ, 0xc0, !PT ;  /* 0x000000010f0f7812 */ /* 0x000fe400078ec0ff */
[----:B------:R-:W-:Y:S02]  /*3cd0*/  ISETP.GT.AND P2, PT, R6, 0x11f, PT ;  /* 0x0000011f0600780c */ /* 0x000fe40003f44270 */
[----:B--2---:R-:W-:-:S05]  /*3ce0*/  SEL R28, R28, RZ, P1 ;  /* 0x000000ff1c1c7207 */ /* 0x004fca0000800000 */
        /* <DEDUP_REMOVED lines=8> */
[C---:B------:R-:W-:Y:S01]  /*3d70*/  VIADD R18, R5.reuse, 0xffffff40 ;  /* 0xffffff4005127836 */ /* 0x040fe20000000000 */
[----:B------:R-:W-:Y:S01]  /*3d80*/  MOV R15, RZ ;  /* 0x000000ff000f7202 */ /* 0x000fe20000000f00 */
[----:B------:R-:W-:-:S10]  /*3d90*/  IMAD.WIDE R20, R5, 0x4, R60 ;  /* 0x0000000405147825 */ /* 0x000fd400078e023c */
[----:B------:R-:W-:Y:S02]  /*3da0*/  @P1 FSEL R14, R111, RZ, P2 ;  /* 0x000000ff6f0e1208 */ /* 0x000fe40001000000 */
[----:B------:R-:W-:-:S13]  /*3db0*/  ISETP.LT.U32.AND P1, PT, R18, 0x60, !P0 ;  /* 0x000000601200780c */ /* 0x000fda0004721070 */
[----:B------:R-:W2:Y:S01]  /*3dc0*/  @P1 LDG.E.EL R15, desc[UR4][R20.64+-0x300] ;  /* 0xfffd0004140f1981 */ /* 0x000ea2000c2e1900 */
[----:B------:R-:W-:Y:S02]  /*3dd0*/  IMAD.MOV.U32 R28, RZ, RZ, RZ ;  /* 0x000000ffff1c7224 */ /* 0x000fe400078e00ff */
[----:B------:R-:W-:Y:S02]  /*3de0*/  IMAD.MOV.U32 R27, RZ, RZ, RZ ;  /* 0x000000ffff1b7224 */ /* 0x000fe400078e00ff */
[----:B------:R-:W-:Y:S01]  /*3df0*/  IMAD.WIDE R22, R5, 0x4, R58 ;  /* 0x0000000405167825 */ /* 0x000fe200078e023a */
[----:B------:R-:W-:-:S04]  /*3e00*/  HFMA2.MMA R34, -RZ, RZ, 0, 0 ;  /* 0x00000000ff227435 */ /* 0x000fc800000001ff */
[----:B------:R-:W3:Y:S01]  /*3e10*/  @P1 LDG.E.EL R28, desc[UR4][R22.64+-0x300] ;  /* 0xfffd0004161c1981 */ /* 0x000ee2000c2e1900 */
[----:B------:R-:W-:Y:S02]  /*3e20*/  IMAD.MOV.U32 R37, RZ, RZ, RZ ;  /* 0x000000ffff257224 */ /* 0x000fe400078e00ff */
[----:B------:R-:W-:-:S05]  /*3e30*/  IMAD.WIDE R30, R5, 0x4, R116 ;  /* 0x00000004051e7825 */ /* 0x000fca00078e0274 */
[----:B------:R-:W5:Y:S01]  /*3e40*/  @P1 LDG.E.EL R37, desc[UR4][R30.64+-0x300] ;  /* 0xfffd00041e251981 */ /* 0x000f62000c2e1900 */
[----:B--2---:R-:W-:-:S05]  /*3e50*/  SEL R15, R15, RZ, P1 ;  /* 0x000000ff0f0f7207 */ /* 0x004fca0000800000 */
[----:B------:R-:W-:Y:S01]  /*3e60*/  FADD R24, R15, 0.0010000000474974513054 ;  /* 0x3a83126f0f187421 */ /* 0x000fe20000000000 */
[----:B------:R-:W-:-:S04]  /*3e70*/  IMAD R15, R18, 0xe89, R55 ;  /* 0x00000e89120f7824 */ /* 0x000fc800078e0237 */
[----:B------:R-:W-:-:S04]  /*3e80*/  IMAD R15, R10, 0x57360, R15 ;  /* 0x000573600a0f7824 */ /* 0x000fc800078e020f */
[----:B------:R-:W-:Y:S01]  /*3e90*/  IMAD.WIDE R20, R15, 0x4, R90 ;  /* 0x000000040f147825 */ /* 0x000fe200078e025a */
[----:B------:R0:W1:Y:S04]  /*3ea0*/  MUFU.SQRT R32, R24 ;  /* 0x0000001800207308 */ /* 0x0000680000002000 */
[----:B------:R2:W4:Y:S01]  /*3eb0*/  @P1 LDG.E R27, desc[UR4][R20.64] ;  /* 0x00000004141b1981 */ /* 0x000522000c1e1900 */
[----:B0-----:R-:W-:-:S05]  /*3ec0*/  IMAD.WIDE R24, R5, 0x4, R124 ;  /* 0x0000000405187825 */ /* 0x001fca00078e027c */
[----:B------:R-:W4:Y:S01]  /*3ed0*/  @P1 LDG.E.EL R34, desc[UR4][R24.64+-0x300] ;  /* 0xfffd000418221981 */ /* 0x000f22000c2e1900 */
        /* <DEDUP_REMOVED lines=8> */
[----:B-----5:R-:W-:-:S03]  /*3f60*/  SEL R37, R37, RZ, P1 ;  /* 0x000000ff25257207 */ /* 0x020fc60000800000 */
[----:B0-----:R-:W-:Y:S01]  /*3f70*/  FMUL R22, R32, R33 ;  /* 0x0000002120167220 */ /* 0x001fe20000400000 */
[----:B--2---:R-:W-:-:S04]  /*3f80*/  SHF.R.U32.HI R20, RZ, 0x4, R17 ;  /* 0x00000004ff147819 */ /* 0x004fc80000011611 */
[----:B------:R-:W-:Y:S02]  /*3f90*/  LOP3.LUT R20, R20, 0x1, RZ, 0xc0, !PT ;  /* 0x0000000114147812 */ /* 0x000fe400078ec0ff */
[----:B------:R-:W-:Y:S02]  /*3fa0*/  ISETP.GT.AND P2, PT, R5, 0x11f, PT ;  /* 0x0000011f0500780c */ /* 0x000fe40003f44270 */
[----:B----4-:R-:W-:-:S05]  /*3fb0*/  SEL R15, R27, RZ, P1 ;  /* 0x000000ff1b0f7207 */ /* 0x010fca0000800000 */
[----:B------:R-:W-:-:S04]  /*3fc0*/  FADD R15, R15, -R28 ;  /* 0x8000001c0f0f7221 */ /* 0x000fc80000000000 */
[----:B------:R-:W-:Y:S01]  /*3fd0*/  FMUL R15, R22, R15 ;  /* 0x0000000f160f7220 */ /* 0x000fe20000400000 */
[----:B------:R-:W-:-:S05]  /*3fe0*/  SEL R34, R34, RZ, P1 ;  /* 0x000000ff22227207 */ /* 0x000fca0000800000 */
[----:B------:R-:W-:-:S05]  /*3ff0*/  FFMA R15, R34, R15, R37 ;  /* 0x0000000f220f7223 */ /* 0x000fca0000000025 */
[----:B------:R-:W-:-:S04]  /*4000*/  FSETP.GEU.AND P1, PT, R15, RZ, PT ;  /* 0x000000ff0f00720b */ /* 0x000fc80003f2e000 */
[----:B------:R-:W-:Y:S02]  /*4010*/  FSEL R15, R15, RZ, P1 ;  /* 0x000000ff0f0f7208 */ /* 0x000fe40000800000 */
[----:B------:R-:W-:-:S04]  /*4020*/  ISETP.NE.U32.AND P1, PT, R20, 0x1, PT ;  /* 0x000000011400780c */ /* 0x000fc80003f25070 */
[----:B------:R-:W-:Y:S02]  /*4030*/  FSEL R75, R75, RZ, P1 ;  /* 0x000000ff4b4b7208 */ /* 0x000fe40000800000 */
[----:B------:R-:W-:Y:S01]  /*4040*/  ISETP.GE.U32.AND P1, PT, R18, 0x60, PT ;  /* 0x000000601200780c */ /* 0x000fe20003f26070 */
[----:B------:R-:W-:-:S12]  /*4050*/  VIADD R18, R0, 0xffffff40 ;  /* 0xffffff4000127836 */ /* 0x000fd80000000000 */
[----:B------:R-:W-:Y:S02]  /*4060*/  @P1 FSEL R15, R75, RZ, P2 ;  /* 0x000000ff4b0f1208 */ /* 0x000fe40001000000 */
[----:B------:R-:W-:-:S04]  /*4070*/  ISETP.GE.U32.AND P1, PT, R18, 0x60, PT ;  /* 0x000000601200780c */ /* 0x000fc80003f26070 */
[----:B------:R-:W-:Y:S01]  /*4080*/  ISETP.LT.AND P2, PT, R53, 0x573600, !P1 ;  /* 0x005736003500780c */ /* 0x000fe20004f41270 */
[----:B------:R-:W-:Y:S01]  /*4090*/  IMAD.WIDE R22, R0, 0x4, R60 ;  /* 0x0000000400167825 */ /* 0x000fe200078e023c */
[----:B------:R-:W-:-:S11]  /*40a0*/  MOV R20, RZ ;  /* 0x000000ff00147202 */ /* 0x000fd60000000f00 */
[----:B------:R0:W2:Y:S01]  /*40b0*/  @P2 LDG.E.EL R20, desc[UR4][R22.64+-0x300] ;  /* 0xfffd000416142981 */ /* 0x0000a2000c2e1900 */
[----:B------:R-:W-:Y:S01]  /*40c0*/  IMAD.MOV.U32 R27, RZ, RZ, RZ ;  /* 0x000000ffff1b7224 */ /* 0x000fe200078e00ff */
[----:B------:R-:W-:Y:S01]  /*40d0*/  HFMA2.MMA R32, -RZ, RZ, 0, 0 ;  /* 0x00000000ff207435 */ /* 0x000fe200000001ff */
[----:B------:R-:W-:Y:S02]  /*40e0*/  IMAD.MOV.U32 R34, RZ, RZ, RZ ;  /* 0x000000ffff227224 */ /* 0x000fe400078e00ff */
[----:B0-----:R-:W-:-:S05]  /*40f0*/  IMAD.WIDE R22, R0, 0x4, R58 ;  /* 0x0000000400167825 */ /* 0x001fca00078e023a */
[----:B------:R-:W3:Y:S01]  /*4100*/  @P2 LDG.E.EL R27, desc[UR4][R22.64+-0x300] ;  /* 0xfffd0004161b2981 */ /* 0x000ee2000c2e1900 */
[----:B------:R-:W-:-:S05]  /*4110*/  IMAD.WIDE R30, R0, 0x4, R116 ;  /* 0x00000004001e7825 */ /* 0x000fca00078e0274 */
[----:B------:R-:W4:Y:S01]  /*4120*/  @P2 LDG.E.EL R34, desc[UR4][R30.64+-0x300] ;  /* 0xfffd00041e222981 */ /* 0x000f22000c2e1900 */
[----:B--2---:R-:W-:-:S05]  /*4130*/  SEL R20, R20, RZ, P2 ;  /* 0x000000ff14147207 */ /* 0x004fca0001000000 */
[----:B------:R-:W-:Y:S01]  /*4140*/  FADD R24, R20, 0.0010000000474974513054 ;  /* 0x3a83126f14187421 */ /* 0x000fe20000000000 */
[----:B------:R-:W-:Y:S02]  /*4150*/  IMAD R20, R18, 0xe89, R9 ;  /* 0x00000e8912147824 */ /* 0x000fe400078e0209 */
[----:B------:R-:W-:Y:S02]  /*4160*/  IMAD.MOV.U32 R18, RZ, RZ, RZ ;  /* 0x000000ffff127224 */ /* 0x000fe400078e00ff */
[----:B------:R-:W-:Y:S01]  /*4170*/  IMAD.WIDE R20, R20, 0x4, R90 ;  /* 0x0000000414147825 */ /* 0x000fe200078e025a */
[----:B------:R0:W1:Y:S04]  /*4180*/  MUFU.SQRT R28, R24 ;  /* 0x00000018001c7308 */ /* 0x0000680000002000 */
[----:B------:R-:W2:Y:S01]  /*4190*/  @P2 LDG.E R18, desc[UR4][R20.64] ;  /* 0x0000000414122981 */ /* 0x000ea2000c1e1900 */
[----:B0-----:R-:W-:-:S05]  /*41a0*/  IMAD.WIDE R24, R0, 0x4, R124 ;  /* 0x0000000400187825 */ /* 0x001fca00078e027c */
[----:B------:R-:W5:Y:S01]  /*41b0*/  @P2 LDG.E.EL R32, desc[UR4][R24.64+-0x300] ;  /* 0xfffd000418202981 */ /* 0x000f62000c2e1900 */
        /* <DEDUP_REMOVED lines=8> */
[----:B----4-:R-:W-:-:S03]  /*4240*/  SEL R34, R34, RZ, P2 ;  /* 0x000000ff22227207 */ /* 0x010fc60001000000 */
[----:B0-----:R-:W-:Y:S01]  /*4250*/  FMUL R33, R28, R33 ;  /* 0x000000211c217220 */ /* 0x001fe20000400000 */
[----:B------:R-:W-:Y:S01]  /*4260*/  ISETP.GT.AND P5, PT, R0, 0x11f, PT ;  /* 0x0000011f0000780c */ /* 0x000fe20003fa4270 */
[----:B------:R-:W-:Y:S01]  /*4270*/  IMAD.WIDE R22, R3, 0x4, R60 ;  /* 0x0000000403167825 */ /* 0x000fe200078e023c */
[----:B--2---:R-:W-:-:S05]  /*4280*/  SEL R18, R18, RZ, P2 ;  /* 0x000000ff12127207 */ /* 0x004fca0001000000 */
[----:B------:R-:W-:-:S04]  /*4290*/  FADD R18, R18, -R27 ;  /* 0x8000001b12127221 */ /* 0x000fc80000000000 */
[----:B------:R-:W-:Y:S01]  /*42a0*/  FMUL R18, R33, R18 ;  /* 0x0000001221127220 */ /* 0x000fe20000400000 */
[----:B-----5:R-:W-:-:S05]  /*42b0*/  SEL R21, R32, RZ, P2 ;  /* 0x000000ff20157207 */ /* 0x020fca0001000000 */
[----:B------:R-:W-:-:S05]  /*42c0*/  FFMA R18, R21, R18, R34 ;  /* 0x0000001215127223 */ /* 0x000fca0000000022 */
[----:B------:R-:W-:-:S04]  /*42d0*/  FSETP.GEU.AND P2, PT, R18, RZ, PT ;  /* 0x000000ff1200720b */ /* 0x000fc80003f4e000 */
[----:B------:R-:W-:Y:S02]  /*42e0*/  FSEL R32, R18, RZ, P2 ;  /* 0x000000ff12207208 */ /* 0x000fe40001000000 */
[----:B------:R-:W-:-:S04]  /*42f0*/  SHF.R.U32.HI R18, RZ, 0x3, R17 ;  /* 0x00000003ff127819 */ /* 0x000fc80000011611 */
[----:B------:R-:W-:-:S04]  /*4300*/  LOP3.LUT R18, R18, 0x1, RZ, 0xc0, !PT ;  /* 0x0000000112127812 */ /* 0x000fc800078ec0ff */
[----:B------:R-:W-:Y:S01]  /*4310*/  ISETP.NE.U32.AND P2, PT, R18, 0x1, PT ;  /* 0x000000011200780c */ /* 0x000fe20003f45070 */
[----:B------:R-:W-:-:S03]  /*4320*/  VIADD R21, R3, 0xffffff40 ;  /* 0xffffff4003157836 */ /* 0x000fc60000000000 */
[----:B------:R-:W-:-:S04]  /*4330*/  FSEL R77, R77, RZ, P2 ;  /* 0x000000ff4d4d7208 */ /* 0x000fc80001000000 */
[----:B------:R-:W-:Y:S02]  /*4340*/  @P1 FSEL R32, R77, RZ, P5 ;  /* 0x000000ff4d201208 */ /* 0x000fe40002800000 */
[----:B------:R-:W-:-:S04]  /*4350*/  ISETP.GE.U32.AND P1, PT, R21, 0x60, PT ;  /* 0x000000601500780c */ /* 0x000fc80003f26070 */
[----:B------:R-:W-:Y:S02]  /*4360*/  ISETP.LT.AND P2, PT, R53, 0x573600, !P1 ;  /* 0x005736003500780c */ /* 0x000fe40004f41270 */
[----:B------:R-:W-:-:S11]  /*4370*/  MOV R18, RZ ;  /* 0x000000ff00127202 */ /* 0x000fd60000000f00 */
[----:B------:R0:W2:Y:S01]  /*4380*/  @P2 LDG.E.EL R18, desc[UR4][R22.64+-0x300] ;  /* 0xfffd000416122981 */ /* 0x0000a2000c2e1900 */
[----:B------:R-:W-:Y:S02]  /*4390*/  IMAD R21, R21, 0xe89, R72 ;  /* 0x00000e8915157824 */ /* 0x000fe400078e0248 */
[----:B------:R-:W-:Y:S02]  /*43a0*/  IMAD.MOV.U32 R27, RZ, RZ, RZ ;  /* 0x000000ffff1b7224 */ /* 0x000fe400078e00ff */
[----:B------:R-:W-:Y:S01]  /*43b0*/  IMAD.WIDE R20, R21, 0x4, R90 ;  /* 0x0000000415147825 */ /* 0x000fe200078e025a */
[----:B------:R-:W-:-:S03]  /*43c0*/  HFMA2.MMA R34, -RZ, RZ, 0, 0 ;  /* 0x00000000ff227435 */ /* 0x000fc600000001ff */
[----:B0-----:R-:W-:-:S05]  /*43d0*/  IMAD.WIDE R22, R3, 0x4, R58 ;  /* 0x0000000403167825 */ /* 0x001fca00078e023a */
[----:B------:R-:W3:Y:S01]  /*43e0*/  @P2 LDG.E.EL R27, desc[UR4][R22.64+-0x300] ;  /* 0xfffd0004161b2981 */ /* 0x000ee2000c2e1900 */
[----:B------:R-:W-:Y:S02]  /*43f0*/  IMAD.MOV.U32 R37, RZ, RZ, RZ ;  /* 0x000000ffff257224 */ /* 0x000fe400078e00ff */
[----:B------:R-:W-:-:S05]  /*4400*/  IMAD.WIDE R30, R3, 0x4, R116 ;  /* 0x00000004031e7825 */ /* 0x000fca00078e0274 */
[----:B------:R-:W4:Y:S01]  /*4410*/  @P2 LDG.E.EL R37, desc[UR4][R30.64+-0x300] ;  /* 0xfffd00041e252981 */ /* 0x000f22000c2e1900 */
[----:B--2---:R-:W-:-:S05]  /*4420*/  SEL R18, R18, RZ, P2 ;  /* 0x000000ff12127207 */ /* 0x004fca0001000000 */
[----:B------:R-:W-:Y:S01]  /*4430*/  FADD R24, R18, 0.0010000000474974513054 ;  /* 0x3a83126f12187421 */ /* 0x000fe20000000000 */
[----:B------:R-:W-:-:S03]  /*4440*/  IMAD.MOV.U32 R18, RZ, RZ, RZ ;  /* 0x000000ffff127224 */ /* 0x000fc600078e00ff */
[----:B------:R0:W1:Y:S03]  /*4450*/  MUFU.SQRT R28, R24 ;  /* 0x00000018001c7308 */ /* 0x0000660000002000 */
[----:B------:R4:W2:Y:S01]  /*4460*/  @P2 LDG.E R18, desc[UR4][R20.64] ;  /* 0x0000000414122981 */ /* 0x0008a2000c1e1900 */
        /* <DEDUP_REMOVED lines=13> */
[----:B------:R-:W-:Y:S02]  /*4540*/  IMAD.WIDE R22, R2, 0x4, R60 ;  /* 0x0000000402167825 */ /* 0x000fe400078e023c */
[----:B------:R-:W0:Y:S01]  /*4550*/  LDC.64 R60, c[0x0][0x240] ;  /* 0x00009000ff3c7b82 */ /* 0x000e220000000a00 */
        /* <DEDUP_REMOVED lines=19> */
[----:B------:R-:W-:-:S04]  /*4690*/  IMAD.WIDE R20, R21, 0x4, R90 ;  /* 0x0000000415147825 */ /* 0x000fc800078e025a */
[----:B------:R-:W-:Y:S02]  /*46a0*/  IMAD.MOV.U32 R30, RZ, RZ, RZ ;  /* 0x000000ffff1e7224 */ /* 0x000fe400078e00ff */
[----:B------:R-:W-:-:S04]  /*46b0*/  IMAD.WIDE R124, R2, 0x4, R124 ;  /* 0x00000004027c7825 */ /* 0x000fc800078e027c */
[C---:B------:R-:W-:Y:S01]  /*46c0*/  IMAD.WIDE R116, R2.reuse, 0x4, R116 ;  /* 0x0000000402747825 */ /* 0x040fe200078e0274 */
[C---:B------:R-:W-:Y:S01]  /*46d0*/  ISETP.GT.AND P5, PT, R2.reuse, 0x11f, PT ;  /* 0x0000011f0200780c */ /* 0x040fe20003fa4270 */
[----:B------:R-:W3:Y:S02]  /*46e0*/  LDC.64 R90, c[0x0][0x250] ;  /* 0x00009400ff5a7b82 */ /* 0x000ee40000000a00 */
[----:B-1----:R-:W-:Y:S01]  /*46f0*/  IMAD.WIDE R22, R2, 0x4, R58 ;  /* 0x0000000402167825 */ /* 0x002fe200078e023a */
[----:B------:R-:W4:Y:S04]  /*4700*/  @P2 LDG.E.EL R30, desc[UR4][R116.64+-0x300] ;  /* 0xfffd0004741e2981 */ /* 0x000f28000c2e1900 */
[----:B------:R-:W5:Y:S01]  /*4710*/  @P2 LDG.E.EL R24, desc[UR4][R22.64+-0x300] ;  /* 0xfffd000416182981 */ /* 0x000f62000c2e1900 */
[----:B------:R-:W1:Y:S01]  /*4720*/  LDC.64 R58, c[0x0][0x258] ;  /* 0x00009600ff3a7b82 */ /* 0x000e620000000a00 */
[----:B--2---:R-:W-:-:S05]  /*4730*/  SEL R18, R18, RZ, P2 ;  /* 0x000000ff12127207 */ /* 0x004fca0001000000 */
[----:B------:R-:W-:Y:S01]  /*4740*/  FADD R25, R18, 0.0010000000474974513054 ;  /* 0x3a83126f12197421 */ /* 0x000fe20000000000 */
[----:B------:R-:W-:-:S03]  /*4750*/  IMAD.MOV.U32 R18, RZ, RZ, RZ ;  /* 0x000000ffff127224 */ /* 0x000fc600078e00ff */
[----:B------:R2:W0:Y:S03]  /*4760*/  MUFU.SQRT R27, R25 ;  /* 0x00000019001b7308 */ /* 0x0004260000002000 */
[----:B------:R5:W3:Y:S01]  /*4770*/  @P2 LDG.E R18, desc[UR4][R20.64] ;  /* 0x0000000414122981 */ /* 0x000ae2000c1e1900 */
[----:B--2---:R-:W-:-:S10]  /*4780*/  HFMA2.MMA R25, -RZ, RZ, 0, 0 ;  /* 0x00000000ff197435 */ /* 0x004fd400000001ff */
[----:B------:R-:W2:Y:S01]  /*4790*/  @P2 LDG.E.EL R25, desc[UR4][R124.64+-0x300] ;  /* 0xfffd00047c192981 */ /* 0x000ea2000c2e1900 */
[C---:B0-----:R-:W-:Y:S02]  /*47a0*/  FSETP.GT.AND P3, PT, R27.reuse, 8.50705917302346158658e+37, PT ;  /* 0x7e8000001b00780b */ /* 0x041fe40003f64000 */
[----:B------:R-:W-:-:S11]  /*47b0*/  FSETP.GEU.AND P4, PT, R27, 1.175494350822287508e-38, PT ;  /* 0x008000001b00780b */ /* 0x000fd60003f8e000 */
[----:B------:R-:W-:-:S04]  /*47c0*/  @P3 FMUL R27, R27, 0.25 ;  /* 0x3e8000001b1b3820 */ /* 0x000fc80000400000 */
[----:B------:R-:W-:-:S06]  /*47d0*/  @!P4 FMUL R27, R27, 16777216 ;  /* 0x4b8000001b1bc820 */ /* 0x000fcc0000400000 */
[----:B------:R-:W0:Y:S01]  /*47e0*/  MUFU.RCP R27, R27 ;  /* 0x0000001b001b7308 */ /* 0x000e220000001000 */
[----:B------:R-:W-:Y:S02]  /*47f0*/  FSEL R28, R99, 1, P3 ;  /* 0x3f800000631c7808 */ /* 0x000fe40001800000 */
[----:B-----5:R-:W-:-:S03]  /*4800*/  SEL R21, R24, RZ, P2 ;  /* 0x000000ff18157207 */ /* 0x020fc60001000000 */
[----:B------:R-:W-:Y:S01]  /*4810*/  @!P4 FMUL R28, R28, 16777216 ;  /* 0x4b8000001c1cc820 */ /* 0x000fe20000400000 */
[----:B----4-:R-:W-:-:S03]  /*4820*/  SEL R30, R30, RZ, P2 ;  /* 0x000000ff1e1e7207 */ /* 0x010fc60001000000 */
[----:B0-----:R-:W-:Y:S01]  /*4830*/  FMUL R23, R27, R28 ;  /* 0x0000001c1b177220 */ /* 0x001fe20000400000 */
[----:B------:R-:W-:Y:S02]  /*4840*/  MOV R20, RZ ;  /* 0x000000ff00147202 */ /* 0x000fe40000000f00 */
[----:B---3--:R-:W-:-:S05]  /*4850*/  SEL R18, R18, RZ, P2 ;  /* 0x000000ff12127207 */ /* 0x008fca0001000000 */
[----:B------:R-:W-:-:S04]  /*4860*/  FADD R18, R18, -R21 ;  /* 0x8000001512127221 */ /* 0x000fc80000000000 */
[----:B------:R-:W-:Y:S01]  /*4870*/  FMUL R18, R23, R18 ;  /* 0x0000001217127220 */ /* 0x000fe20000400000 */
[----:B--2---:R-:W-:-:S05]  /*4880*/  SEL R25, R25, RZ, P2 ;  /* 0x000000ff19197207 */ /* 0x004fca0001000000 */
        /* <DEDUP_REMOVED lines=10> */
[----:B------:R-:W-:Y:S01]  /*4930*/  ISETP.LT.AND P2, PT, R29, 0x573600, !P1 ;  /* 0x005736001d00780c */ /* 0x000fe20004f41270 */
[----:B------:R-:W-:-:S12]  /*4940*/  IMAD.WIDE R22, R8, 0x4, R64 ;  /* 0x0000000408167825 */ /* 0x000fd800078e0240 */
[----:B------:R0:W2:Y:S01]  /*4950*/  @P2 LDG.E.EL R20, desc[UR4][R22.64+-0x180] ;  /* 0xfffe800416142981 */ /* 0x0000a2000c2e1900 */
[----:B------:R-:W-:Y:S01]  /*4960*/  HFMA2.MMA R37, -RZ, RZ, 0, 0 ;  /* 0x00000000ff257435 */ /* 0x000fe200000001ff */
[----:B------:R-:W-:Y:S02]  /*4970*/  IMAD.MOV.U32 R38, RZ, RZ, RZ ;  /* 0x000000ffff267224 */ /* 0x000fe400078e00ff */
[----:B0-----:R-:W-:-:S04]  /*4980*/  IMAD.WIDE R22, R8, 0x4, R60 ;  /* 0x0000000408167825 */ /* 0x001fc800078e023c */
[----:B-1----:R-:W-:-:S05]  /*4990*/  IMAD.WIDE R30, R8, 0x4, R58 ;  /* 0x00000004081e7825 */ /* 0x002fca00078e023a */
[----:B------:R-:W3:Y:S01]  /*49a0*/  @P2 LDG.E.EL R38, desc[UR4][R30.64+-0x180] ;  /* 0xfffe80041e262981 */ /* 0x000ee2000c2e1900 */
[----:B--2---:R-:W-:-:S05]  /*49b0*/  SEL R20, R20, RZ, P2 ;  /* 0x000000ff14147207 */ /* 0x004fca0001000000 */
[----:B------:R-:W-:Y:S01]  /*49c0*/  FADD R24, R20, 0.0010000000474974513054 ;  /* 0x3a83126f14187421 */ /* 0x000fe20000000000 */
[----:B------:R-:W-:Y:S02]  /*49d0*/  IMAD R20, R18, 0xe89, R11 ;  /* 0x00000e8912147824 */ /* 0x000fe400078e020b */
[----:B------:R-:W-:Y:S02]  /*49e0*/  IMAD.MOV.U32 R11, RZ, RZ, RZ ;  /* 0x000000ffff0b7224 */ /* 0x000fe400078e00ff */
[----:B------:R-:W-:Y:S02]  /*49f0*/  IMAD.MOV.U32 R18, RZ, RZ, RZ ;  /* 0x000000ffff127224 */ /* 0x000fe400078e00ff */
[----:B------:R-:W-:Y:S01]  /*4a00*/  IMAD.WIDE R20, R20, 0x4, R50 ;  /* 0x0000000414147825 */ /* 0x000fe200078e0232 */
[----:B------:R0:W1:Y:S03]  /*4a10*/  MUFU.SQRT R27, R24 ;  /* 0x00000018001b7308 */ /* 0x0000660000002000 */
[----:B------:R-:W2:Y:S04]  /*4a20*/  @P2 LDG.E.EL R18, desc[UR4][R22.64+-0x180] ;  /* 0xfffe800416122981 */ /* 0x000ea8000c2e1900 */
[----:B------:R3:W4:Y:S01]  /*4a30*/  @P2 LDG.E R11, desc[UR4][R20.64] ;  /* 0x00000004140b2981 */ /* 0x000722000c1e1900 */
[----:B0-----:R-:W-:-:S05]  /*4a40*/  IMAD.WIDE R24, R8, 0x4, R90 ;  /* 0x0000000408187825 */ /* 0x001fca00078e025a */
[----:B------:R-:W5:Y:S01]  /*4a50*/  @P2 LDG.E.EL R37, desc[UR4][R24.64+-0x180] ;  /* 0xfffe800418252981 */ /* 0x000f62000c2e1900 */
[C---:B-1----:R-:W-:Y:S02]  /*4a60*/  FSETP.GT.AND P3, PT, R27.reuse, 8.50705917302346158658e+37, PT ;  /* 0x7e8000001b00780b */ /* 0x042fe40003f64000 */
[----:B------:R-:W-:-:S11]  /*4a70*/  FSETP.GEU.AND P4, PT, R27, 1.175494350822287508e-38, PT ;  /* 0x008000001b00780b */ /* 0x000fd60003f8e000 */
[----:B------:R-:W-:-:S04]  /*4a80*/  @P3 FMUL R27, R27, 0.25 ;  /* 0x3e8000001b1b3820 */ /* 0x000fc80000400000 */
[----:B------:R-:W-:-:S06]  /*4a90*/  @!P4 FMUL R27, R27, 16777216 ;  /* 0x4b8000001b1bc820 */ /* 0x000fcc0000400000 */
[----:B------:R-:W0:Y:S01]  /*4aa0*/  MUFU.RCP R27, R27 ;  /* 0x0000001b001b7308 */ /* 0x000e220000001000 */
[----:B------:R-:W-:-:S05]  /*4ab0*/  FSEL R28, R99, 1, P3 ;  /* 0x3f800000631c7808 */ /* 0x000fca0001800000 */
[----:B------:R-:W-:Y:S01]  /*4ac0*/  @!P4 FMUL R28, R28, 16777216 ;  /* 0x4b8000001c1cc820 */ /* 0x000fe20000400000 */
[----:B---3--:R-:W-:-:S03]  /*4ad0*/  SEL R21, R38, RZ, P2 ;  /* 0x000000ff26157207 */ /* 0x008fc60001000000 */
[----:B0-----:R-:W-:Y:S01]  /*4ae0*/  FMUL R28, R27, R28 ;  /* 0x0000001c1b1c7220 */ /* 0x001fe20000400000 */
[----:B--2---:R-:W-:Y:S02]  /*4af0*/  SEL R18, R18, RZ, P2 ;  /* 0x000000ff12127207 */ /* 0x004fe40001000000 */
[----:B----4-:R-:W-:-:S05]  /*4b00*/  SEL R11, R11, RZ, P2 ;  /* 0x000000ff0b0b7207 */ /* 0x010fca0001000000 */
[----:B------:R-:W-:Y:S01]  /*4b10*/  FADD R11, R11, -R18 ;  /* 0x800000120b0b7221 */ /* 0x000fe20000000000 */
[----:B-----5:R-:W-:-:S03]  /*4b20*/  SEL R20, R37, RZ, P2 ;  /* 0x000000ff25147207 */ /* 0x020fc60001000000 */
[----:B------:R-:W-:-:S04]  /*4b30*/  FMUL R11, R28, R11 ;  /* 0x0000000b1c0b7220 */ /* 0x000fc80000400000 */
[----:B------:R-:W-:-:S05]  /*4b40*/  FFMA R11, R20, R11, R21 ;  /* 0x0000000b140b7223 */ /* 0x000fca0000000015 */
[----:B------:R-:W-:-:S04]  /*4b50*/  FSETP.GEU.AND P2, PT, R11, RZ, PT ;  /* 0x000000ff0b00720b */ /* 0x000fc80003f4e000 */
[----:B------:R-:W-:Y:S01]  /*4b60*/  @!P1 FSEL R12, R11, RZ, P2 ;  /* 0x000000ff0b0c9208 */ /* 0x000fe20001000000 */
[----:B------:R-:W-:-:S05]  /*4b70*/  VIADD R11, R7, 0xffffffa0 ;  /* 0xffffffa0070b7836 */ /* 0x000fca0000000000 */
[----:B------:R-:W-:Y:S01]  /*4b80*/  ISETP.LT.U32.AND P1, PT, R11, 0x60, !P0 ;  /* 0x000000600b00780c */ /* 0x000fe20004721070 */
[----:B------:R-:W-:Y:S01]  /*4b90*/  IMAD.WIDE R20, R7, 0x4, R64 ;  /* 0x0000000407147825 */ /* 0x000fe200078e0240 */
[----:B------:R-:W-:-:S11]  /*4ba0*/  MOV R18, RZ ;  /* 0x000000ff00127202 */ /* 0x000fd60000000f00 */
[----:B------:R0:W2:Y:S01]  /*4bb0*/  @P1 LDG.E.EL R18, desc[UR4][R20.64+-0x180] ;  /* 0xfffe800414121981 */ /* 0x0000a2000c2e1900 */
[----:B------:R-:W-:Y:S01]  /*4bc0*/  IMAD R23, R11, 0xe89, R98 ;  /* 0x00000e890b177824 */ /* 0x000fe200078e0262 */
[----:B------:R-:W-:Y:S01]  /*4bd0*/  HFMA2.MMA R38, -RZ, RZ, 0, 0 ;  /* 0x00000000ff267435 */ /* 0x000fe200000001ff */
[----:B------:R-:W-:Y:S02]  /*4be0*/  IMAD.MOV.U32 R27, RZ, RZ, RZ ;  /* 0x000000ffff1b7224 */ /* 0x000fe400078e00ff */
[----:B0-----:R-:W-:Y:S02]  /*4bf0*/  IMAD R20, R10, 0x57360, R23 ;  /* 0x000573600a147824 */ /* 0x001fe400078e0217 */
[----:B------:R-:W-:Y:S02]  /*4c00*/  IMAD.MOV.U32 R40, RZ, RZ, RZ ;  /* 0x000000ffff287224 */ /* 0x000fe400078e00ff */
[----:B------:R-:W-:-:S04]  /*4c10*/  IMAD.WIDE R20, R20, 0x4, R50 ;  /* 0x0000000414147825 */ /* 0x000fc800078e0232 */
[----:B------:R-:W-:-:S04]  /*4c20*/  IMAD.WIDE R24, R7, 0x4, R90 ;  /* 0x0000000407187825 */ /* 0x000fc800078e025a */
[----:B------:R-:W-:Y:S01]  /*4c30*/  IMAD.WIDE R30, R7, 0x4, R58 ;  /* 0x00000004071e7825 */ /* 0x000fe200078e023a */
[----:B------:R-:W3:Y:S04]  /*4c40*/  @P1 LDG.E.EL R38, desc[UR4][R24.64+-0x180] ;  /* 0xfffe800418261981 */ /* 0x000ee8000c2e1900 */
        /* <DEDUP_REMOVED lines=18> */
[----:B--2---:R-:W-:Y:S02]  /*4d70*/  SEL R18, R18, RZ, P1 ;  /* 0x000000ff12127207 */ /* 0x004fe40000800000 */
[----:B-----5:R-:W-:Y:S02]  /*4d80*/  SEL R27, R27, RZ, P1 ;  /* 0x000000ff1b1b7207 */ /* 0x020fe40000800000 */
[----:B------:R-:W-:-:S03]  /*4d90*/  ISETP.GE.U32.AND P1, PT, R11, 0x60, PT ;  /* 0x000000600b00780c */ /* 0x000fc60003f26070 */
[----:B------:R-:W-:-:S04]  /*4da0*/  FADD R11, R18, -R27 ;  /* 0x8000001b120b7221 */ /* 0x000fc80000000000 */
[----:B------:R-:W-:-:S04]  /*4db0*/  FMUL R11, R20, R11 ;  /* 0x0000000b140b7220 */ /* 0x000fc80000400000 */
[----:B------:R-:W-:Y:S01]  /*4dc0*/  FFMA R11, R38, R11, R21 ;  /* 0x0000000b260b7223 */ /* 0x000fe20000000015 */
[----:B------:R-:W-:-:S04]  /*4dd0*/  VIADD R18, R6, 0xffffffa0 ;  /* 0xffffffa006127836 */ /* 0x000fc80000000000 */
[----:B------:R-:W-:-:S04]  /*4de0*/  FSETP.GEU.AND P2, PT, R11, RZ, PT ;  /* 0x000000ff0b00720b */ /* 0x000fc80003f4e000 */
[----:B------:R-:W-:Y:S02]  /*4df0*/  @!P1 FSEL R13, R11, RZ, P2 ;  /* 0x000000ff0b0d9208 */ /* 0x000fe40001000000 */
        /* <DEDUP_REMOVED lines=29> */
[----:B----4-:R-:W-:Y:S02]  /*4fd0*/  SEL R21, R40, RZ, P1 ;  /* 0x000000ff28157207 */ /* 0x010fe40000800000 */
[----:B--2---:R-:W-:Y:S02]  /*4fe0*/  SEL R11, R11, RZ, P1 ;  /* 0x000000ff0b0b7207 */ /* 0x004fe40000800000 */
[----:B-----5:R-:W-:Y:S02]  /*4ff0*/  SEL R44, R27, RZ, P1 ;  /* 0x000000ff1b2c7207 */ /* 0x020fe40000800000 */
[----:B------:R-:W-:Y:S01]  /*5000*/  ISETP.GE.U32.AND P1, PT, R18, 0x60, PT ;  /* 0x000000601200780c */ /* 0x000fe20003f26070 */
[----:B0-----:R-:W-:Y:S02]  /*5010*/  FMUL R18, R28, R37 ;  /* 0x000000251c127220 */ /* 0x001fe40000400000 */
        /* <DEDUP_REMOVED lines=10> */
[----:B------:R-:W-:-:S04]  /*50c0*/  IMAD R55, R18, 0xe89, R55 ;  /* 0x00000e8912377824 */ /* 0x000fc800078e0237 */
[----:B------:R-:W-:Y:S02]  /*50d0*/  IMAD R10, R10, 0x57360, R55 ;  /* 0x000573600a0a7824 */ /* 0x000fe400078e0237 */
[----:B------:R-:W-:Y:S02]  /*50e0*/  IMAD.MOV.U32 R27, RZ, RZ, RZ ;  /* 0x000000ffff1b7224 */ /* 0x000fe400078e00ff */
[----:B------:R-:W-:Y:S02]  /*50f0*/  IMAD.MOV.U32 R28, RZ, RZ, RZ ;  /* 0x000000ffff1c7224 */ /* 0x000fe400078e00ff */
[----:B0-----:R-:W-:Y:S01]  /*5100*/  IMAD.WIDE R20, R5, 0x4, R60 ;  /* 0x0000000405147825 */ /* 0x001fe200078e023c */
[----:B------:R-:W-:-:S04]  /*5110*/  HFMA2.MMA R37, -RZ, RZ, 0, 0 ;  /* 0x00000000ff257435 */ /* 0x000fc800000001ff */
[----:B------:R-:W3:Y:S01]  /*5120*/  @P1 LDG.E.EL R28, desc[UR4][R20.64+-0x180] ;  /* 0xfffe8004141c1981 */ /* 0x000ee2000c2e1900 */
[----:B------:R-:W-:Y:S02]  /*5130*/  IMAD.MOV.U32 R38, RZ, RZ, RZ ;  /* 0x000000ffff267224 */ /* 0x000fe400078e00ff */
[----:B------:R-:W-:-:S05]  /*5140*/  IMAD.WIDE R24, R5, 0x4, R58 ;  /* 0x0000000405187825 */ /* 0x000fca00078e023a */
[----:B------:R-:W4:Y:S01]  /*5150*/  @P1 LDG.E.EL R38, desc[UR4][R24.64+-0x180] ;  /* 0xfffe800418261981 */ /* 0x000f22000c2e1900 */
[----:B--2---:R-:W-:-:S05]  /*5160*/  SEL R11, R11, RZ, P1 ;  /* 0x000000ff0b0b7207 */ /* 0x004fca0000800000 */
[----:B------:R-:W-:Y:S01]  /*5170*/  FADD R22, R11, 0.0010000000474974513054 ;  /* 0x3a83126f0b167421 */ /* 0x000fe20000000000 */
[----:B------:R-:W-:-:S03]  /*5180*/  IMAD.WIDE R10, R10, 0x4, R50 ;  /* 0x000000040a0a7825 */ /* 0x000fc600078e0232 */
[----:B------:R0:W1:Y:S02]  /*5190*/  MUFU.SQRT R30, R22 ;  /* 0x00000016001e7308 */ /* 0x0000640000002000 */
[----:B------:R2:W5:Y:S01]  /*51a0*/  @P1 LDG.E R27, desc[UR4][R10.64] ;  /* 0x000000040a1b1981 */ /* 0x000562000c1e1900 */
        /* <DEDUP_REMOVED lines=12> */
[----:B--2---:R-:W-:Y:S01]  /*5270*/  MOV R11, RZ ;  /* 0x000000ff000b7202 */ /* 0x004fe20000000f00 */
[----:B------:R-:W-:Y:S01]  /*5280*/  IMAD.WIDE R20, R0, 0x4, R64 ;  /* 0x0000000400147825 */ /* 0x000fe200078e0240 */
[----:B-----5:R-:W-:-:S05]  /*5290*/  SEL R10, R27, RZ, P1 ;  /* 0x000000ff1b0a7207 */ /* 0x020fca0000800000 */
[----:B------:R-:W-:-:S04]  /*52a0*/  FADD R10, R10, -R41 ;  /* 0x800000290a0a7221 */ /* 0x000fc80000000000 */
[----:B------:R-:W-:Y:S01]  /*52b0*/  FMUL R10, R31, R10 ;  /* 0x0000000a1f0a7220 */ /* 0x000fe20000400000 */
[----:B------:R-:W-:Y:S02]  /*52c0*/  SEL R37, R37, RZ, P1 ;  /* 0x000000ff25257207 */ /* 0x000fe40000800000 */
[----:B------:R-:W-:-:S03]  /*52d0*/  ISETP.GE.U32.AND P1, PT, R18, 0x60, PT ;  /* 0x000000601200780c */ /* 0x000fc60003f26070 */
[----:B------:R-:W-:-:S05]  /*52e0*/  FFMA R10, R37, R10, R38 ;  /* 0x0000000a250a7223 */ /* 0x000fca0000000026 */
[----:B------:R-:W-:-:S05]  /*52f0*/  FSETP.GEU.AND P2, PT, R10, RZ, PT ;  /* 0x000000ff0a00720b */ /* 0x000fca0003f4e000 */
[----:B------:R-:W-:Y:S01]  /*5300*/  @!P1 FSEL R15, R10, RZ, P2 ;  /* 0x000000ff0a0f9208 */ /* 0x000fe20001000000 */
[----:B------:R-:W-:-:S05]  /*5310*/  VIADD R10, R0, 0xffffffa0 ;  /* 0xffffffa0000a7836 */ /* 0x000fca0000000000 */
[----:B------:R-:W-:-:S04]  /*5320*/  ISETP.GE.U32.AND P1, PT, R10, 0x60, PT ;  /* 0x000000600a00780c */ /* 0x000fc80003f26070 */
[----:B------:R-:W-:-:S13]  /*5330*/  ISETP.LT.AND P2, PT, R53, 0x573600, !P1 ;  /* 0x005736003500780c */ /* 0x000fda0004f41270 */
[----:B------:R0:W2:Y:S01]  /*5340*/  @P2 LDG.E.EL R11, desc[UR4][R20.64+-0x180] ;  /* 0xfffe8004140b2981 */ /* 0x0000a2000c2e1900 */
[----:B------:R-:W-:Y:S02]  /*5350*/  IMAD R10, R10, 0xe89, R9 ;  /* 0x00000e890a0a7824 */ /* 0x000fe400078e0209 */
[----:B------:R-:W-:Y:S02]  /*5360*/  IMAD.MOV.U32 R9, RZ, RZ, RZ ;  /* 0x000000ffff097224 */ /* 0x000fe400078e00ff */
[----:B------:R-:W-:Y:S02]  /*5370*/  IMAD.MOV.U32 R18, RZ, RZ, RZ ;  /* 0x000000ffff127224 */ /* 0x000fe400078e00ff */
[----:B0-----:R-:W-:Y:S01]  /*5380*/  IMAD.WIDE R20, R0, 0x4, R60 ;  /* 0x0000000400147825 */ /* 0x001fe200078e023c */
[----:B------:R-:W-:-:S04]  /*5390*/  CS2R R30, SRZ ;  /* 0x00000000001e7805 */ /* 0x000fc8000001ff00 */
[----:B------:R-:W3:Y:S01]  /*53a0*/  @P2 LDG.E.EL R18, desc[UR4][R20.64+-0x180] ;  /* 0xfffe800414122981 */ /* 0x000ee2000c2e1900 */
        /* <DEDUP_REMOVED lines=19> */
[----:B--2---:R-:W-:Y:S02]  /*54e0*/  IMAD.MOV.U32 R10, RZ, RZ, RZ ;  /* 0x000000ffff0a7224 */ /* 0x004fe400078e00ff */
[----:B------:R-:W-:Y:S01]  /*54f0*/  IMAD.WIDE R20, R3, 0x4, R64 ;  /* 0x0000000403147825 */ /* 0x000fe200078e0240 */
[----:B-----5:R-:W-:-:S05]  /*5500*/  SEL R9, R9, RZ, P2 ;  /* 0x000000ff09097207 */ /* 0x020fca0001000000 */
[----:B------:R-:W-:-:S04]  /*5510*/  FADD R9, R9, -R18 ;  /* 0x8000001209097221 */ /* 0x000fc80000000000 */
[----:B------:R-:W-:Y:S01]  /*5520*/  FMUL R9, R28, R9 ;  /* 0x000000091c097220 */ /* 0x000fe20000400000 */
[----:B------:R-:W-:-:S05]  /*5530*/  SEL R30, R30, RZ, P2 ;  /* 0x000000ff1e1e7207 */ /* 0x000fca0001000000 */
[----:B------:R-:W-:-:S05]  /*5540*/  FFMA R9, R30, R9, R31 ;  /* 0x000000091e097223 */ /* 0x000fca000000001f */
[----:B------:R-:W-:-:S04]  /*5550*/  FSETP.GEU.AND P2, PT, R9, RZ, PT ;  /* 0x000000ff0900720b */ /* 0x000fc80003f4e000 */
[----:B------:R-:W-:Y:S02]  /*5560*/  @!P1 FSEL R32, R9, RZ, P2 ;  /* 0x000000ff09209208 */ /* 0x000fe40001000000 */
[----:B------:R-:W-:-:S04]  /*5570*/  IADD3 R9, R3, -0x60, RZ ;  /* 0xffffffa003097810 */ /* 0x000fc80007ffe0ff */
[----:B------:R-:W-:-:S04]  /*5580*/  ISETP.GE.U32.AND P1, PT, R9, 0x60, PT ;  /* 0x000000600900780c */ /* 0x000fc80003f26070 */
[----:B------:R-:W-:-:S13]  /*5590*/  ISETP.LT.AND P2, PT, R53, 0x573600, !P1 ;  /* 0x005736003500780c */ /* 0x000fda0004f41270 */
[----:B------:R0:W2:Y:S01]  /*55a0*/  @P2 LDG.E.EL R10, desc[UR4][R20.64+-0x180] ;  /* 0xfffe8004140a2981 */ /* 0x0000a2000c2e1900 */
[----:B------:R-:W-:Y:S01]  /*55b0*/  HFMA2.MMA R18, -RZ, RZ, 0, 0 ;  /* 0x00000000ff127435 */ /* 0x000fe200000001ff */
[----:B------:R-:W-:Y:S01]  /*55c0*/  CS2R R30, SRZ ;  /* 0x00000000001e7805 */ /* 0x000fe2000001ff00 */
[----:B0-----:R-:W-:-:S08]  /*55d0*/  IMAD.WIDE R20, R3, 0x4, R60 ;  /* 0x0000000403147825 */ /* 0x001fd000078e023c */
        /* <DEDUP_REMOVED lines=30> */
[----:B------:R-:W-:Y:S01]  /*57c0*/  @!P1 FSEL R33, R9, RZ, P2 ;  /* 0x000000ff09219208 */ /* 0x000fe20001000000 */
[----:B------:R-:W-:-:S05]  /*57d0*/  VIADD R9, R2, 0xffffffa0 ;  /* 0xffffffa002097836 */ /* 0x000fca0000000000 */
[----:B------:R-:W-:-:S04]  /*57e0*/  ISETP.GE.U32.AND P1, PT, R9, 0x60, PT ;  /* 0x000000600900780c */ /* 0x000fc80003f26070 */
[----:B------:R-:W-:-:S13]  /*57f0*/  ISETP.LT.AND P2, PT, R53, 0x573600, !P1 ;  /* 0x005736003500780c */ /* 0x000fda0004f41270 */
[----:B------:R0:W2:Y:S01]  /*5800*/  @P2 LDG.E.EL R10, desc[UR4][R20.64+-0x180] ;  /* 0xfffe8004140a2981 */ /* 0x0000a2000c2e1900 */
[----:B------:R-:W-:Y:S01]  /*5810*/  IMAD.MOV.U32 R18, RZ, RZ, RZ ;  /* 0x000000ffff127224 */ /* 0x000fe200078e00ff */
[----:B------:R-:W-:Y:S01]  /*5820*/  CS2R R30, SRZ ;  /* 0x00000000001e7805 */ /* 0x000fe2000001ff00 */
[----:B0-----:R-:W-:-:S05]  /*5830*/  IMAD.WIDE R20, R2, 0x4, R60 ;  /* 0x0000000402147825 */ /* 0x001fca00078e023c */
[----:B------:R-:W3:Y:S01]  /*5840*/  @P2 LDG.E.EL R18, desc[UR4][R20.64+-0x180] ;  /* 0xfffe800414122981 */ /* 0x000ee2000c2e1900 */
[----:B------:R-:W-:-:S05]  /*5850*/  IMAD.WIDE R24, R2, 0x4, R58 ;  /* 0x0000000402187825 */ /* 0x000fca00078e023a */
[----:B------:R-:W4:Y:S01]  /*5860*/  @P2 LDG.E.EL R31, desc[UR4][R24.64+-0x180] ;  /* 0xfffe8004181f2981 */ /* 0x000f22000c2e1900 */
[----:B--2---:R-:W-:-:S05]  /*5870*/  SEL R10, R10, RZ, P2 ;  /* 0x000000ff0a0a7207 */ /* 0x004fca0001000000 */
[----:B------:R-:W-:Y:S01]  /*5880*/  FADD R22, R10, 0.0010000000474974513054 ;  /* 0x3a83126f0a167421 */ /* 0x000fe20000000000 */
[----:B------:R-:W-:Y:S01]  /*5890*/  IMAD R10, R9, 0xe89, R84 ;  /* 0x00000e89090a7824 */ /* 0x000fe200078e0254 */
[----:B------:R-:W-:-:S03]  /*58a0*/  MOV R9, RZ ;  /* 0x000000ff00097202 */ /* 0x000fc60000000f00 */
        /* <DEDUP_REMOVED lines=15> */
[----:B------:R-:W-:Y:S02]  /*59a0*/  ISETP.GE.AND P5, PT, R8, 0x60, PT ;  /* 0x000000600800780c */ /* 0x000fe40003fa6270 */
[----:B------:R-:W-:-:S04]  /*59b0*/  SHF.R.U32.HI R8, RZ, 0x8, R17 ;  /* 0x00000008ff087819 */ /* 0x000fc80000011611 */
[----:B------:R-:W-:Y:S02]  /*59c0*/  LOP3.LUT R8, R8, 0x1, RZ, 0xc0, !PT ;  /* 0x0000000108087812 */ /* 0x000fe400078ec0ff */
[----:B------:R-:W-:Y:S02]  /*59d0*/  ISETP.GE.AND P4, PT, R4, 0x60, PT ;  /* 0x000000600400780c */ /* 0x000fe40003f86270 */
[----:B------:R-:W-:Y:S02]  /*59e0*/  ISETP.GE.AND P6, PT, R3, 0x60, PT ;  /* 0x000000600300780c */ /* 0x000fe40003fc6270 */
[----:B--2---:R-:W-:-:S05]  /*59f0*/  SEL R9, R9, RZ, P2 ;  /* 0x000000ff09097207 */ /* 0x004fca0001000000 */
[----:B------:R-:W-:-:S04]  /*5a00*/  FADD R9, R9, -R18 ;  /* 0x8000001209097221 */ /* 0x000fc80000000000 */
[----:B------:R-:W-:Y:S01]  /*5a10*/  FMUL R9, R28, R9 ;  /* 0x000000091c097220 */ /* 0x000fe20000400000 */
[----:B-----5:R-:W-:-:S05]  /*5a20*/  SEL R30, R30, RZ, P2 ;  /* 0x000000ff1e1e7207 */ /* 0x020fca0001000000 */
[----:B------:R-:W-:-:S05]  /*5a30*/  FFMA R9, R30, R9, R31 ;  /* 0x000000091e097223 */ /* 0x000fca000000001f */
[----:B------:R-:W-:-:S04]  /*5a40*/  FSETP.GEU.AND P2, PT, R9, RZ, PT ;  /* 0x000000ff0900720b */ /* 0x000fc80003f4e000 */
[----:B------:R-:W-:Y:S02]  /*5a50*/  @!P1 FSEL R34, R9, RZ, P2 ;  /* 0x000000ff09229208 */ /* 0x000fe40001000000 */
[----:B------:R-:W-:-:S04]  /*5a60*/  ISETP.NE.U32.AND P1, PT, R8, 0x1, PT ;  /* 0x000000010800780c */ /* 0x000fc80003f25070 */
[----:B------:R-:W-:Y:S02]  /*5a70*/  @!P5 FSEL R12, R26, RZ, P1 ;  /* 0x000000ff1a0cd208 */ /* 0x000fe40000800000 */
[----:B------:R-:W-:Y:S02]  /*5a80*/  ISETP.GE.AND P1, PT, R7, 0x60, PT ;  /* 0x000000600700780c */ /* 0x000fe40003f26270 */
[----:B------:R-:W-:-:S04]  /*5a90*/  SHF.R.U32.HI R7, RZ, 0x9, R17 ;  /* 0x00000009ff077819 */ /* 0x000fc80000011611 */
[----:B------:R-:W-:-:S04]  /*5aa0*/  LOP3.LUT R7, R7, 0x1, RZ, 0xc0, !PT ;  /* 0x0000000107077812 */ /* 0x000fc800078ec0ff */
[----:B------:R-:W-:-:S04]  /*5ab0*/  ISETP.NE.U32.AND P2, PT, R7, 0x1, PT ;  /* 0x000000010700780c */ /* 0x000fc80003f45070 */
[----:B------:R-:W-:Y:S02]  /*5ac0*/  @!P1 FSEL R13, R19, RZ, P2 ;  /* 0x000000ff130d9208 */ /* 0x000fe40001000000 */
[----:B------:R-:W-:Y:S02]  /*5ad0*/  ISETP.GE.AND P1, PT, R6, 0x60, PT ;  /* 0x000000600600780c */ /* 0x000fe40003f26270 */
[----:B------:R-:W-:-:S04]  /*5ae0*/  SHF.R.U32.HI R6, RZ, 0xa, R17 ;  /* 0x0000000aff067819 */ /* 0x000fc80000011611 */
[----:B------:R-:W-:-:S04]  /*5af0*/  LOP3.LUT R6, R6, 0x1, RZ, 0xc0, !PT ;  /* 0x0000000106067812 */ /* 0x000fc800078ec0ff */
[----:B------:R-:W-:Y:S02]  /*5b00*/  ISETP.NE.U32.AND P2, PT, R6, 0x1, PT ;  /* 0x000000010600780c */ /* 0x000fe40003f45070 */
[----:B------:R-:W0:Y:S02]  /*5b10*/  LDC.64 R6, c[0x0][0x2b0] ;  /* 0x0000ac00ff067b82 */ /* 0x000e240000000a00 */
[----:B------:R-:W-:Y:S02]  /*5b20*/  @!P1 FSEL R14, R16, RZ, P2 ;  /* 0x000000ff100e9208 */ /* 0x000fe40001000000 */
[----:B------:R-:W-:Y:S02]  /*5b30*/  ISETP.GE.AND P1, PT, R5, 0x60, PT ;  /* 0x000000600500780c */ /* 0x000fe40003f26270 */
[----:B------:R-:W-:-:S04]  /*5b40*/  SHF.R.U32.HI R5, RZ, 0xb, R17 ;  /* 0x0000000bff057819 */ /* 0x000fc80000011611 */
[----:B------:R-:W-:Y:S02]  /*5b50*/  LOP3.LUT R5, R5, 0x1, RZ, 0xc0, !PT ;  /* 0x0000000105057812 */ /* 0x000fe400078ec0ff */
[----:B------:R-:W-:Y:S02]  /*5b60*/  ISETP.GE.AND P5, PT, R0, 0x60, PT ;  /* 0x000000600000780c */ /* 0x000fe40003fa6270 */
[----:B------:R-:W-:Y:S02]  /*5b70*/  ISETP.NE.U32.AND P2, PT, R5, 0x1, PT ;  /* 0x000000010500780c */ /* 0x000fe40003f45070 */
[----:B------:R-:W-:-:S04]  /*5b80*/  SHF.R.U32.HI R5, RZ, 0xc, R17 ;  /* 0x0000000cff057819 */ /* 0x000fc80000011611 */
[----:B------:R-:W-:Y:S02]  /*5b90*/  LOP3.LUT R5, R5, 0x1, RZ, 0xc0, !PT ;  /* 0x0000000105057812 */ /* 0x000fe400078ec0ff */
[----:B------:R-:W-:Y:S02]  /*5ba0*/  @!P1 FSEL R15, R54, RZ, P2 ;  /* 0x000000ff360f9208 */ /* 0x000fe40001000000 */
[----:B------:R-:W-:Y:S02]  /*5bb0*/  ISETP.NE.U32.AND P2, PT, R5, 0x1, PT ;  /* 0x000000010500780c */ /* 0x000fe40003f45070 */
[----:B------:R-:W-:Y:S02]  /*5bc0*/  ISETP.GE.AND P1, PT, R53, 0x573600, PT ;  /* 0x005736003500780c */ /* 0x000fe40003f26270 */
[----:B------:R-:W-:Y:S02]  /*5bd0*/  @!P5 FSEL R32, R45, RZ, P2 ;  /* 0x000000ff2d20d208 */ /* 0x000fe40001000000 */
[----:B------:R-:W-:-:S02]  /*5be0*/  SHF.R.U32.HI R5, RZ, 0xf, R17 ;  /* 0x0000000fff057819 */ /* 0x000fc40000011611 */
[--C-:B------:R-:W-:Y:S02]  /*5bf0*/  SHF.R.U32.HI R8, RZ, 0xd, R17.reuse ;  /* 0x0000000dff087819 */ /* 0x100fe40000011611 */
[----:B------:R-:W-:Y:S02]  /*5c00*/  ISETP.GE.AND P5, PT, R2, 0x60, PT ;  /* 0x000000600200780c */ /* 0x000fe40003fa6270 */
[----:B------:R-:W-:Y:S01]  /*5c10*/  SHF.R.U32.HI R17, RZ, 0xe, R17 ;  /* 0x0000000eff117819 */ /* 0x000fe20000011611 */
[----:B0-----:R-:W-:Y:S01]  /*5c20*/  IMAD.WIDE R28, R29, 0x4, R6 ;  /* 0x000000041d1c7825 */ /* 0x001fe200078e0206 */
[----:B------:R-:W-:Y:S02]  /*5c30*/  LOP3.LUT R5, R5, 0x1, RZ, 0xc0, !PT ;  /* 0x0000000105057812 */ /* 0x000fe400078ec0ff */
[----:B------:R-:W-:Y:S02]  /*5c40*/  LOP3.LUT R8, R8, 0x1, RZ, 0xc0, !PT ;  /* 0x0000000108087812 */ /* 0x000fe400078ec0ff */
[----:B------:R-:W-:Y:S01]  /*5c50*/  LOP3.LUT R17, R17, 0x1, RZ, 0xc0, !PT ;  /* 0x0000000111117812 */ /* 0x000fe200078ec0ff */
[----:B------:R0:W-:Y:S01]  /*5c60*/  @!P0 STG.E.128 desc[UR4][R28.64], R12 ;  /* 0x0000000c1c008986 */ /* 0x0001e2000c101d04 */
[----:B------:R-:W-:-:S02]  /*5c70*/  ISETP.NE.U32.AND P3, PT, R5, 0x1, PT ;  /* 0x000000010500780c */ /* 0x000fc40003f65070 */
[----:B------:R-:W-:Y:S02]  /*5c80*/  ISETP.NE.U32.AND P2, PT, R8, 0x1, PT ;  /* 0x000000010800780c */ /* 0x000fe40003f45070 */
[----:B------:R-:W-:Y:S02]  /*5c90*/  ISETP.NE.U32.AND P0, PT, R17, 0x1, PT ;  /* 0x000000011100780c */ /* 0x000fe40003f05070 */
[----:B------:R-:W-:Y:S02]  /*5ca0*/  @!P4 FSEL R35, R36, RZ, P3 ;  /* 0x000000ff2423c208 */ /* 0x000fe40001800000 */
[----:B------:R-:W-:Y:S02]  /*5cb0*/  @!P6 FSEL R33, R42, RZ, P2 ;  /* 0x000000ff2a21e208 */ /* 0x000fe40001000000 */
[----:B------:R-:W-:Y:S01]  /*5cc0*/  @!P5 FSEL R34, R39, RZ, P0 ;  /* 0x000000ff2722d208 */ /* 0x000fe20000000000 */
[----:B0-----:R-:W-:Y:S06]  /*5cd0*/  @P1 EXIT ;  /* 0x000000000000194d */ /* 0x001fec0003800000 */
[----:B------:R-:W-:Y:S01]  /*5ce0*/  STG.E.128 desc[UR4][R28.64+0x800], R32 ;  /* 0x000800201c007986 */ /* 0x000fe2000c101d04 */
[----:B------:R-:W-:Y:S05]  /*5cf0*/  EXIT ;  /* 0x000000000000794d */ /* 0x000fea0003800000 */
.L_x_0:
[----:B------:R-:W-:-:S00]  /*5d00*/  BRA `(.L_x_0) ;  /* 0xfffffffc00fc7947 */ /* 0x000fc0000383ffff */
[----:B------:R-:W-:-:S00]  /*5d10*/  NOP ;  /* 0x0000000000007918 */ /* 0x000fc00000000000 */
        /* <DEDUP_REMOVED lines=14> */
.L_x_1:


//--------------------- .nv.global.init           --------------------------
	.section	.nv.global.init,"aw",@progbits
.nv.global.init:
	.type		_$_str,@object
	.size		_$_str,(_$_str_$_2 - _$_str)
_$_str:
        /*0000*/ 	.byte	0x5f, 0x5f, 0x43, 0x55, 0x44, 0x41, 0x5f, 0x46, 0x54, 0x5a, 0x00
	.type		_$_str_$_2,@object
	.size		_$_str_$_2,(.L_1 - _$_str_$_2)
_$_str_$_2:
        /*000b*/ 	.byte	0x5f, 0x5f, 0x43, 0x55, 0x44, 0x41, 0x5f, 0x50, 0x52, 0x45, 0x43, 0x5f, 0x53, 0x51, 0x52, 0x54
        /*001b*/ 	.byte	0x00
.L_1:


//--------------------- .nv.constant0.triton_poi_fused_cat_12 --------------------------
	.section	.nv.constant0.triton_poi_fused_cat_12,"a",@progbits
	.sectionflags	@""
	.align	4
.nv.constant0.triton_poi_fused_cat_12:
	.zero		700
